//
// Generated by NVIDIA NVVM Compiler
//
// Compiler Build ID: CL-36424714
// Cuda compilation tools, release 13.0, V13.0.88
// Based on NVVM 20.0.0
//

.version 9.0
.target sm_100
.address_size 64

	// .globl	_Z21ReduceMaxMinPerTensorIfEvPKT_iPS0_S3_ii
.extern .func  (.param .b32 func_retval0) vprintf
(
	.param .b64 vprintf_param_0,
	.param .b64 vprintf_param_1
)
;
.func  (.param .b64 func_retval0) __internal_accurate_pow
(
	.param .b64 __internal_accurate_pow_param_0
)
;
.extern .shared .align 16 .b8 shared_max_min_memory[];
.global .align 1 .b8 $str[16] = {115, 99, 97, 108, 101, 71, 80, 85, 32, 105, 115, 32, 37, 102, 10};
.global .align 1 .b8 $str$1[29] = {51, 50, 56, 32, 105, 110, 95, 112, 116, 114, 32, 105, 115, 32, 37, 102, 44, 32, 111, 117, 116, 32, 105, 115, 32, 37, 102, 10};
.global .align 1 .b8 $str$2[30] = {49, 53, 56, 55, 32, 105, 110, 95, 112, 116, 114, 32, 105, 115, 32, 37, 102, 44, 32, 111, 117, 116, 32, 105, 115, 32, 37, 102, 10};
.global .align 1 .b8 $str$3[10] = {109, 97, 120, 32, 61, 32, 37, 102, 10};
.global .align 1 .b8 $str$4[10] = {109, 105, 110, 32, 61, 32, 37, 102, 10};

.visible .entry _Z21ReduceMaxMinPerTensorIfEvPKT_iPS0_S3_ii(
	.param .u64 .ptr .align 1 _Z21ReduceMaxMinPerTensorIfEvPKT_iPS0_S3_ii_param_0,
	.param .u32 _Z21ReduceMaxMinPerTensorIfEvPKT_iPS0_S3_ii_param_1,
	.param .u64 .ptr .align 1 _Z21ReduceMaxMinPerTensorIfEvPKT_iPS0_S3_ii_param_2,
	.param .u64 .ptr .align 1 _Z21ReduceMaxMinPerTensorIfEvPKT_iPS0_S3_ii_param_3,
	.param .u32 _Z21ReduceMaxMinPerTensorIfEvPKT_iPS0_S3_ii_param_4,
	.param .u32 _Z21ReduceMaxMinPerTensorIfEvPKT_iPS0_S3_ii_param_5
)
{
	.reg .pred 	%p<15>;
	.reg .b32 	%r<55>;
	.reg .b32 	%f<53>;
	.reg .b64 	%rd<15>;

	ld.param.u64 	%rd4, [_Z21ReduceMaxMinPerTensorIfEvPKT_iPS0_S3_ii_param_0];
	ld.param.u32 	%r25, [_Z21ReduceMaxMinPerTensorIfEvPKT_iPS0_S3_ii_param_1];
	ld.param.u64 	%rd5, [_Z21ReduceMaxMinPerTensorIfEvPKT_iPS0_S3_ii_param_2];
	ld.param.u64 	%rd6, [_Z21ReduceMaxMinPerTensorIfEvPKT_iPS0_S3_ii_param_3];
	cvta.to.global.u64 	%rd1, %rd4;
	cvta.to.global.u64 	%rd2, %rd6;
	cvta.to.global.u64 	%rd3, %rd5;
	mov.u32 	%r52, %ntid.x;
	shl.b32 	%r26, %r52, 2;
	mov.u32 	%r27, shared_max_min_memory;
	add.s32 	%r2, %r27, %r26;
	mov.u32 	%r28, %nctaid.x;
	mul.lo.s32 	%r3, %r52, %r28;
	mov.u32 	%r4, %tid.x;
	mov.u32 	%r29, %ctaid.x;
	mad.lo.s32 	%r5, %r52, %r29, %r4;
	shl.b32 	%r30, %r4, 2;
	add.s32 	%r6, %r27, %r30;
	mov.b32 	%r31, 8388608;
	st.shared.u32 	[%r6], %r31;
	add.s32 	%r7, %r2, %r30;
	mov.b32 	%r32, 2139095039;
	st.shared.u32 	[%r7], %r32;
	setp.ge.s32 	%p1, %r5, %r25;
	@%p1 bra 	$L__BB0_8;
	add.s32 	%r33, %r5, %r3;
	max.s32 	%r34, %r25, %r33;
	setp.lt.s32 	%p2, %r33, %r25;
	selp.u32 	%r35, 1, 0, %p2;
	add.s32 	%r36, %r33, %r35;
	sub.s32 	%r37, %r34, %r36;
	div.u32 	%r38, %r37, %r3;
	add.s32 	%r8, %r38, %r35;
	and.b32  	%r39, %r8, 3;
	setp.eq.s32 	%p3, %r39, 3;
	mov.f32 	%f51, 0f00800000;
	mov.f32 	%f52, 0f7F7FFFFF;
	mov.u32 	%r50, %r5;
	@%p3 bra 	$L__BB0_4;
	add.s32 	%r40, %r8, 1;
	and.b32  	%r41, %r40, 3;
	neg.s32 	%r48, %r41;
	mov.f32 	%f51, 0f00800000;
	mov.f32 	%f52, 0f7F7FFFFF;
	mov.u32 	%r50, %r5;
$L__BB0_3:
	.pragma "nounroll";
	mul.wide.s32 	%rd7, %r50, 4;
	add.s64 	%rd8, %rd1, %rd7;
	ld.global.f32 	%f22, [%rd8];
	max.f32 	%f51, %f51, %f22;
	min.f32 	%f52, %f52, %f22;
	add.s32 	%r50, %r50, %r3;
	add.s32 	%r48, %r48, 1;
	setp.ne.s32 	%p4, %r48, 0;
	@%p4 bra 	$L__BB0_3;
$L__BB0_4:
	setp.lt.u32 	%p5, %r8, 3;
	@%p5 bra 	$L__BB0_7;
	mul.wide.s32 	%rd11, %r3, 4;
	shl.b32 	%r42, %r3, 2;
$L__BB0_6:
	mul.wide.s32 	%rd9, %r50, 4;
	add.s64 	%rd10, %rd1, %rd9;
	ld.global.f32 	%f23, [%rd10];
	max.f32 	%f24, %f51, %f23;
	min.f32 	%f25, %f52, %f23;
	add.s64 	%rd12, %rd10, %rd11;
	ld.global.f32 	%f26, [%rd12];
	max.f32 	%f27, %f24, %f26;
	min.f32 	%f28, %f25, %f26;
	add.s64 	%rd13, %rd12, %rd11;
	ld.global.f32 	%f29, [%rd13];
	max.f32 	%f30, %f27, %f29;
	min.f32 	%f31, %f28, %f29;
	add.s64 	%rd14, %rd13, %rd11;
	ld.global.f32 	%f32, [%rd14];
	max.f32 	%f51, %f30, %f32;
	min.f32 	%f52, %f31, %f32;
	add.s32 	%r50, %r42, %r50;
	setp.lt.s32 	%p6, %r50, %r25;
	@%p6 bra 	$L__BB0_6;
$L__BB0_7:
	st.shared.f32 	[%r6], %f51;
	st.shared.f32 	[%r7], %f52;
$L__BB0_8:
	bar.sync 	0;
	setp.lt.u32 	%p7, %r52, 2;
	@%p7 bra 	$L__BB0_12;
$L__BB0_9:
	setp.ge.s32 	%p8, %r5, %r25;
	shr.u32 	%r18, %r52, 1;
	setp.ge.u32 	%p9, %r4, %r18;
	or.pred  	%p10, %p8, %p9;
	@%p10 bra 	$L__BB0_11;
	ld.shared.f32 	%f33, [%r6];
	shl.b32 	%r43, %r18, 2;
	add.s32 	%r44, %r6, %r43;
	ld.shared.f32 	%f34, [%r44];
	max.f32 	%f35, %f33, %f34;
	st.shared.f32 	[%r6], %f35;
	ld.shared.f32 	%f36, [%r7];
	add.s32 	%r45, %r7, %r43;
	ld.shared.f32 	%f37, [%r45];
	min.f32 	%f38, %f36, %f37;
	st.shared.f32 	[%r7], %f38;
$L__BB0_11:
	bar.sync 	0;
	setp.gt.u32 	%p11, %r52, 3;
	mov.u32 	%r52, %r18;
	@%p11 bra 	$L__BB0_9;
$L__BB0_12:
	setp.ne.s32 	%p12, %r4, 0;
	@%p12 bra 	$L__BB0_17;
	ld.shared.f32 	%f15, [shared_max_min_memory];
	ld.global.u32 	%r53, [%rd3];
$L__BB0_14:
	mov.b32 	%f39, %r53;
	max.f32 	%f40, %f15, %f39;
	mov.b32 	%r46, %f40;
	atom.relaxed.global.cas.b32 	%r21, [%rd3], %r53, %r46;
	setp.ne.s32 	%p13, %r21, %r53;
	mov.u32 	%r53, %r21;
	@%p13 bra 	$L__BB0_14;
	ld.shared.f32 	%f16, [%r2];
	ld.global.u32 	%r54, [%rd2];
$L__BB0_16:
	mov.b32 	%f41, %r54;
	min.f32 	%f42, %f16, %f41;
	mov.b32 	%r47, %f42;
	atom.relaxed.global.cas.b32 	%r24, [%rd2], %r54, %r47;
	setp.ne.s32 	%p14, %r24, %r54;
	mov.u32 	%r54, %r24;
	@%p14 bra 	$L__BB0_16;
$L__BB0_17:
	ret;

}
	// .globl	_Z22GetScaleAndZPSymmetricIfEvPKT_S2_idPS0_S3_
.visible .entry _Z22GetScaleAndZPSymmetricIfEvPKT_S2_idPS0_S3_(
	.param .u64 .ptr .align 1 _Z22GetScaleAndZPSymmetricIfEvPKT_S2_idPS0_S3__param_0,
	.param .u64 .ptr .align 1 _Z22GetScaleAndZPSymmetricIfEvPKT_S2_idPS0_S3__param_1,
	.param .u32 _Z22GetScaleAndZPSymmetricIfEvPKT_S2_idPS0_S3__param_2,
	.param .f64 _Z22GetScaleAndZPSymmetricIfEvPKT_S2_idPS0_S3__param_3,
	.param .u64 .ptr .align 1 _Z22GetScaleAndZPSymmetricIfEvPKT_S2_idPS0_S3__param_4,
	.param .u64 .ptr .align 1 _Z22GetScaleAndZPSymmetricIfEvPKT_S2_idPS0_S3__param_5
)
{
	.reg .pred 	%p<14>;
	.reg .b32 	%r<25>;
	.reg .b32 	%f<17>;
	.reg .b64 	%rd<22>;
	.reg .b64 	%fd<22>;

	ld.param.u64 	%rd5, [_Z22GetScaleAndZPSymmetricIfEvPKT_S2_idPS0_S3__param_0];
	ld.param.u64 	%rd6, [_Z22GetScaleAndZPSymmetricIfEvPKT_S2_idPS0_S3__param_1];
	ld.param.u32 	%r10, [_Z22GetScaleAndZPSymmetricIfEvPKT_S2_idPS0_S3__param_2];
	ld.param.f64 	%fd3, [_Z22GetScaleAndZPSymmetricIfEvPKT_S2_idPS0_S3__param_3];
	ld.param.u64 	%rd7, [_Z22GetScaleAndZPSymmetricIfEvPKT_S2_idPS0_S3__param_4];
	ld.param.u64 	%rd8, [_Z22GetScaleAndZPSymmetricIfEvPKT_S2_idPS0_S3__param_5];
	cvta.to.global.u64 	%rd1, %rd8;
	cvta.to.global.u64 	%rd2, %rd7;
	cvta.to.global.u64 	%rd3, %rd6;
	cvta.to.global.u64 	%rd4, %rd5;
	mov.u32 	%r11, %tid.x;
	mov.u32 	%r1, %ntid.x;
	mov.u32 	%r12, %ctaid.x;
	mad.lo.s32 	%r23, %r1, %r12, %r11;
	setp.ge.s32 	%p1, %r23, %r10;
	@%p1 bra 	$L__BB1_6;
	add.f64 	%fd1, %fd3, 0dBFF0000000000000;
	mov.f64 	%fd4, 0d4000000000000000;
	{
	.reg .b32 %temp; 
	mov.b64 	{%temp, %r13}, %fd4;
	}
	{
	.reg .b32 %temp; 
	mov.b64 	{%temp, %r3}, %fd1;
	}
	shr.u32 	%r14, %r3, 20;
	and.b32  	%r15, %r14, 2047;
	add.s32 	%r16, %r15, -1012;
	mov.b64 	%rd9, %fd1;
	shl.b64 	%rd10, %rd9, %r16;
	setp.eq.s64 	%p2, %rd10, -9223372036854775808;
	{ // callseq 0, 0
	.param .b64 param0;
	st.param.f64 	[param0], %fd1;
	.param .b64 retval0;
	call.uni (retval0), 
	__internal_accurate_pow, 
	(
	param0
	);
	ld.param.f64 	%fd5, [retval0];
	} // callseq 0
	setp.lt.s32 	%p3, %r13, 0;
	neg.f64 	%fd7, %fd5;
	selp.f64 	%fd8, %fd7, %fd5, %p2;
	selp.f64 	%fd9, %fd8, %fd5, %p3;
	cvt.rzi.f64.f64 	%fd10, %fd1;
	setp.neu.f64 	%p4, %fd1, %fd10;
	selp.f64 	%fd11, 0dFFF8000000000000, %fd9, %p4;
	selp.f64 	%fd2, %fd11, %fd9, %p3;
	add.f64 	%fd12, %fd1, 0d4000000000000000;
	{
	.reg .b32 %temp; 
	mov.b64 	{%temp, %r17}, %fd12;
	}
	and.b32  	%r4, %r17, 2146435072;
	setp.nan.f64 	%p5, %fd1, %fd1;
	mov.u32 	%r18, %nctaid.x;
	mul.lo.s32 	%r5, %r18, %r1;
	@%p5 bra 	$L__BB1_4;
	setp.eq.f64 	%p6, %fd1, 0d0000000000000000;
	setp.ne.s32 	%p7, %r4, 2146435072;
	setp.lt.s32 	%p8, %r3, 0;
	selp.b32 	%r19, 0, 2146435072, %p8;
	mov.b32 	%r20, 0;
	mov.b64 	%fd13, {%r20, %r19};
	abs.f64 	%fd14, %fd1;
	setp.neu.f64 	%p9, %fd14, 0d7FF0000000000000;
	selp.f64 	%fd15, %fd2, %fd13, %p9;
	selp.f64 	%fd16, %fd2, %fd15, %p7;
	selp.f64 	%fd17, 0d3FF0000000000000, %fd16, %p6;
	cvt.rn.f32.f64 	%f3, %fd17;
	add.f32 	%f1, %f3, 0fBF800000;
$L__BB1_3:
	mul.wide.s32 	%rd12, %r23, 4;
	add.s64 	%rd13, %rd4, %rd12;
	ld.global.f32 	%f4, [%rd13];
	abs.f32 	%f5, %f4;
	add.s64 	%rd14, %rd3, %rd12;
	ld.global.f32 	%f6, [%rd14];
	abs.f32 	%f7, %f6;
	max.f32 	%f8, %f5, %f7;
	div.rn.f32 	%f9, %f8, %f1;
	add.s64 	%rd15, %rd2, %rd12;
	st.global.f32 	[%rd15], %f9;
	add.s64 	%rd16, %rd1, %rd12;
	mov.b32 	%r21, 0;
	st.global.u32 	[%rd16], %r21;
	add.s32 	%r23, %r23, %r5;
	setp.lt.s32 	%p10, %r23, %r10;
	@%p10 bra 	$L__BB1_3;
	bra.uni 	$L__BB1_6;
$L__BB1_4:
	setp.eq.f64 	%p11, %fd1, 0d0000000000000000;
	setp.ne.s32 	%p12, %r4, 2146435072;
	mov.f64 	%fd18, 0d4000000000000000;
	add.rn.f64 	%fd19, %fd18, %fd1;
	selp.f64 	%fd20, %fd2, %fd19, %p12;
	selp.f64 	%fd21, 0d3FF0000000000000, %fd20, %p11;
	cvt.rn.f32.f64 	%f10, %fd21;
	add.f32 	%f2, %f10, 0fBF800000;
$L__BB1_5:
	mul.wide.s32 	%rd17, %r23, 4;
	add.s64 	%rd18, %rd4, %rd17;
	ld.global.f32 	%f11, [%rd18];
	abs.f32 	%f12, %f11;
	add.s64 	%rd19, %rd3, %rd17;
	ld.global.f32 	%f13, [%rd19];
	abs.f32 	%f14, %f13;
	max.f32 	%f15, %f12, %f14;
	div.rn.f32 	%f16, %f15, %f2;
	add.s64 	%rd20, %rd2, %rd17;
	st.global.f32 	[%rd20], %f16;
	add.s64 	%rd21, %rd1, %rd17;
	mov.b32 	%r22, 0;
	st.global.u32 	[%rd21], %r22;
	add.s32 	%r23, %r23, %r5;
	setp.lt.s32 	%p13, %r23, %r10;
	@%p13 bra 	$L__BB1_5;
$L__BB1_6:
	ret;

}
	// .globl	_Z26QuantizePerTensorSymmetricIfEvPKT_S2_idPS0_ii
.visible .entry _Z26QuantizePerTensorSymmetricIfEvPKT_S2_idPS0_ii(
	.param .u64 .ptr .align 1 _Z26QuantizePerTensorSymmetricIfEvPKT_S2_idPS0_ii_param_0,
	.param .u64 .ptr .align 1 _Z26QuantizePerTensorSymmetricIfEvPKT_S2_idPS0_ii_param_1,
	.param .u32 _Z26QuantizePerTensorSymmetricIfEvPKT_S2_idPS0_ii_param_2,
	.param .f64 _Z26QuantizePerTensorSymmetricIfEvPKT_S2_idPS0_ii_param_3,
	.param .u64 .ptr .align 1 _Z26QuantizePerTensorSymmetricIfEvPKT_S2_idPS0_ii_param_4,
	.param .u32 _Z26QuantizePerTensorSymmetricIfEvPKT_S2_idPS0_ii_param_5,
	.param .u32 _Z26QuantizePerTensorSymmetricIfEvPKT_S2_idPS0_ii_param_6
)
{
	.local .align 16 .b8 	__local_depot2[16];
	.reg .b64 	%SP;
	.reg .b64 	%SPL;
	.reg .pred 	%p<16>;
	.reg .b32 	%r<26>;
	.reg .b32 	%f<13>;
	.reg .b64 	%rd<25>;
	.reg .b64 	%fd<25>;

	mov.u64 	%SPL, __local_depot2;
	cvta.local.u64 	%SP, %SPL;
	ld.param.u64 	%rd6, [_Z26QuantizePerTensorSymmetricIfEvPKT_S2_idPS0_ii_param_0];
	ld.param.u64 	%rd4, [_Z26QuantizePerTensorSymmetricIfEvPKT_S2_idPS0_ii_param_1];
	ld.param.u32 	%r7, [_Z26QuantizePerTensorSymmetricIfEvPKT_S2_idPS0_ii_param_2];
	ld.param.f64 	%fd6, [_Z26QuantizePerTensorSymmetricIfEvPKT_S2_idPS0_ii_param_3];
	ld.param.u64 	%rd5, [_Z26QuantizePerTensorSymmetricIfEvPKT_S2_idPS0_ii_param_4];
	cvta.to.global.u64 	%rd1, %rd6;
	add.u64 	%rd7, %SP, 0;
	add.u64 	%rd2, %SPL, 0;
	mov.u32 	%r1, %ntid.x;
	mov.u32 	%r8, %ctaid.x;
	mov.u32 	%r9, %tid.x;
	mad.lo.s32 	%r25, %r1, %r8, %r9;
	add.f64 	%fd1, %fd6, 0dBFF0000000000000;
	mov.f64 	%fd7, 0d4000000000000000;
	{
	.reg .b32 %temp; 
	mov.b64 	{%temp, %r10}, %fd7;
	}
	{
	.reg .b32 %temp; 
	mov.b64 	{%temp, %r3}, %fd1;
	}
	shr.u32 	%r11, %r3, 20;
	and.b32  	%r12, %r11, 2047;
	add.s32 	%r13, %r12, -1012;
	mov.b64 	%rd8, %fd1;
	shl.b64 	%rd9, %rd8, %r13;
	setp.eq.s64 	%p1, %rd9, -9223372036854775808;
	{ // callseq 1, 0
	.param .b64 param0;
	st.param.f64 	[param0], %fd1;
	.param .b64 retval0;
	call.uni (retval0), 
	__internal_accurate_pow, 
	(
	param0
	);
	ld.param.f64 	%fd8, [retval0];
	} // callseq 1
	setp.lt.s32 	%p2, %r10, 0;
	neg.f64 	%fd10, %fd8;
	selp.f64 	%fd11, %fd10, %fd8, %p1;
	selp.f64 	%fd12, %fd11, %fd8, %p2;
	cvt.rzi.f64.f64 	%fd13, %fd1;
	setp.neu.f64 	%p3, %fd1, %fd13;
	selp.f64 	%fd14, 0dFFF8000000000000, %fd12, %p3;
	selp.f64 	%fd24, %fd14, %fd12, %p2;
	add.f64 	%fd15, %fd1, 0d4000000000000000;
	{
	.reg .b32 %temp; 
	mov.b64 	{%temp, %r14}, %fd15;
	}
	and.b32  	%r15, %r14, 2146435072;
	setp.ne.s32 	%p4, %r15, 2146435072;
	@%p4 bra 	$L__BB2_5;
	setp.num.f64 	%p5, %fd1, %fd1;
	@%p5 bra 	$L__BB2_3;
	mov.f64 	%fd17, 0d4000000000000000;
	add.rn.f64 	%fd24, %fd17, %fd1;
	bra.uni 	$L__BB2_5;
$L__BB2_3:
	abs.f64 	%fd16, %fd1;
	setp.neu.f64 	%p6, %fd16, 0d7FF0000000000000;
	@%p6 bra 	$L__BB2_5;
	setp.lt.s32 	%p7, %r3, 0;
	selp.b32 	%r16, 0, 2146435072, %p7;
	mov.b32 	%r17, 0;
	mov.b64 	%fd24, {%r17, %r16};
$L__BB2_5:
	setp.eq.f64 	%p8, %fd1, 0d0000000000000000;
	selp.f64 	%fd18, 0d3FF0000000000000, %fd24, %p8;
	cvt.rn.f32.f64 	%f5, %fd18;
	add.f32 	%f1, %f5, 0fBF800000;
	cvta.to.global.u64 	%rd11, %rd4;
	ld.global.f32 	%f2, [%rd11];
	setp.ne.s32 	%p9, %r25, 0;
	@%p9 bra 	$L__BB2_7;
	cvt.f64.f32 	%fd19, %f2;
	st.local.f64 	[%rd2], %fd19;
	mov.u64 	%rd12, $str;
	cvta.global.u64 	%rd13, %rd12;
	{ // callseq 2, 0
	.param .b64 param0;
	st.param.b64 	[param0], %rd13;
	.param .b64 param1;
	st.param.b64 	[param1], %rd7;
	.param .b32 retval0;
	call.uni (retval0), 
	vprintf, 
	(
	param0, 
	param1
	);
	ld.param.b32 	%r18, [retval0];
	} // callseq 2
$L__BB2_7:
	setp.ge.s32 	%p10, %r25, %r7;
	@%p10 bra 	$L__BB2_14;
	mov.f32 	%f6, 0fBF800000;
	sub.f32 	%f3, %f6, %f1;
	mov.u32 	%r20, %nctaid.x;
	mul.lo.s32 	%r4, %r20, %r1;
	cvta.to.global.u64 	%rd3, %rd5;
	mov.u64 	%rd17, $str$2;
	mov.u64 	%rd20, $str$1;
$L__BB2_9:
	mul.wide.s32 	%rd15, %r25, 4;
	add.s64 	%rd16, %rd1, %rd15;
	ld.global.f32 	%f7, [%rd16];
	div.rn.f32 	%f8, %f7, %f2;
	cvt.rni.f32.f32 	%f4, %f8;
	setp.eq.s32 	%p11, %r25, 1587;
	@%p11 bra 	$L__BB2_12;
	setp.ne.s32 	%p12, %r25, 328;
	@%p12 bra 	$L__BB2_13;
	ld.global.f32 	%f10, [%rd1+1312];
	cvt.f64.f32 	%fd22, %f10;
	cvt.f64.f32 	%fd23, %f4;
	st.local.v2.f64 	[%rd2], {%fd22, %fd23};
	cvta.global.u64 	%rd21, %rd20;
	{ // callseq 4, 0
	.param .b64 param0;
	st.param.b64 	[param0], %rd21;
	.param .b64 param1;
	st.param.b64 	[param1], %rd7;
	.param .b32 retval0;
	call.uni (retval0), 
	vprintf, 
	(
	param0, 
	param1
	);
	ld.param.b32 	%r23, [retval0];
	} // callseq 4
	bra.uni 	$L__BB2_13;
$L__BB2_12:
	ld.global.f32 	%f9, [%rd1+6348];
	cvt.f64.f32 	%fd20, %f9;
	cvt.f64.f32 	%fd21, %f4;
	st.local.v2.f64 	[%rd2], {%fd20, %fd21};
	cvta.global.u64 	%rd18, %rd17;
	{ // callseq 3, 0
	.param .b64 param0;
	st.param.b64 	[param0], %rd18;
	.param .b64 param1;
	st.param.b64 	[param1], %rd7;
	.param .b32 retval0;
	call.uni (retval0), 
	vprintf, 
	(
	param0, 
	param1
	);
	ld.param.b32 	%r21, [retval0];
	} // callseq 3
$L__BB2_13:
	setp.gt.f32 	%p13, %f4, %f1;
	selp.f32 	%f11, %f1, %f4, %p13;
	setp.lt.f32 	%p14, %f11, %f3;
	selp.f32 	%f12, %f3, %f11, %p14;
	add.s64 	%rd24, %rd3, %rd15;
	st.global.f32 	[%rd24], %f12;
	add.s32 	%r25, %r25, %r4;
	setp.lt.s32 	%p15, %r25, %r7;
	@%p15 bra 	$L__BB2_9;
$L__BB2_14:
	ret;

}
	// .globl	_Z22ReduceMaxMinPerChannelIfEvPKT_iPS0_S3_ii
.visible .entry _Z22ReduceMaxMinPerChannelIfEvPKT_iPS0_S3_ii(
	.param .u64 .ptr .align 1 _Z22ReduceMaxMinPerChannelIfEvPKT_iPS0_S3_ii_param_0,
	.param .u32 _Z22ReduceMaxMinPerChannelIfEvPKT_iPS0_S3_ii_param_1,
	.param .u64 .ptr .align 1 _Z22ReduceMaxMinPerChannelIfEvPKT_iPS0_S3_ii_param_2,
	.param .u64 .ptr .align 1 _Z22ReduceMaxMinPerChannelIfEvPKT_iPS0_S3_ii_param_3,
	.param .u32 _Z22ReduceMaxMinPerChannelIfEvPKT_iPS0_S3_ii_param_4,
	.param .u32 _Z22ReduceMaxMinPerChannelIfEvPKT_iPS0_S3_ii_param_5
)
{
	.local .align 8 .b8 	__local_depot3[8];
	.reg .b64 	%SP;
	.reg .b64 	%SPL;
	.reg .pred 	%p<12>;
	.reg .b32 	%r<47>;
	.reg .b32 	%f<24>;
	.reg .b64 	%rd<20>;
	.reg .b64 	%fd<3>;

	mov.u64 	%SPL, __local_depot3;
	cvta.local.u64 	%SP, %SPL;
	ld.param.u64 	%rd7, [_Z22ReduceMaxMinPerChannelIfEvPKT_iPS0_S3_ii_param_0];
	ld.param.u32 	%r23, [_Z22ReduceMaxMinPerChannelIfEvPKT_iPS0_S3_ii_param_1];
	ld.param.u64 	%rd8, [_Z22ReduceMaxMinPerChannelIfEvPKT_iPS0_S3_ii_param_2];
	ld.param.u64 	%rd9, [_Z22ReduceMaxMinPerChannelIfEvPKT_iPS0_S3_ii_param_3];
	ld.param.u32 	%r24, [_Z22ReduceMaxMinPerChannelIfEvPKT_iPS0_S3_ii_param_4];
	ld.param.u32 	%r25, [_Z22ReduceMaxMinPerChannelIfEvPKT_iPS0_S3_ii_param_5];
	cvta.to.global.u64 	%rd1, %rd9;
	cvta.to.global.u64 	%rd2, %rd8;
	mov.u32 	%r1, %ntid.x;
	mov.u32 	%r2, %ctaid.x;
	mov.u32 	%r3, %tid.x;
	setp.ge.s32 	%p1, %r2, %r24;
	@%p1 bra 	$L__BB3_19;
	add.u64 	%rd10, %SP, 0;
	add.u64 	%rd3, %SPL, 0;
	shl.b32 	%r26, %r1, 2;
	mov.u32 	%r27, shared_max_min_memory;
	add.s32 	%r4, %r27, %r26;
	shl.b32 	%r28, %r3, 2;
	add.s32 	%r5, %r27, %r28;
	add.s32 	%r6, %r4, %r28;
	mov.u32 	%r7, %nctaid.x;
	cvta.to.global.u64 	%rd4, %rd7;
	mov.u64 	%rd15, $str$3;
	mov.u32 	%r42, %r2;
$L__BB3_2:
	mov.b32 	%r29, 8388608;
	st.shared.u32 	[%r5], %r29;
	mov.b32 	%r30, 2139095039;
	st.shared.u32 	[%r6], %r30;
	mul.lo.s32 	%r31, %r42, %r25;
	add.s32 	%r43, %r31, %r3;
	add.s32 	%r10, %r31, %r25;
	min.s32 	%r32, %r10, %r23;
	setp.le.s32 	%p2, %r32, %r43;
	@%p2 bra 	$L__BB3_6;
	mov.f32 	%f23, 0f00800000;
	mov.f32 	%f22, 0f7F7FFFFF;
$L__BB3_4:
	mul.wide.s32 	%rd11, %r43, 4;
	add.s64 	%rd12, %rd4, %rd11;
	ld.global.f32 	%f9, [%rd12];
	max.f32 	%f23, %f23, %f9;
	min.f32 	%f22, %f22, %f9;
	add.s32 	%r43, %r43, %r1;
	setp.lt.s32 	%p3, %r43, %r32;
	@%p3 bra 	$L__BB3_4;
	st.shared.f32 	[%r5], %f23;
	st.shared.f32 	[%r6], %f22;
$L__BB3_6:
	setp.lt.u32 	%p4, %r1, 2;
	bar.sync 	0;
	@%p4 bra 	$L__BB3_11;
	mov.u32 	%r44, %r1;
$L__BB3_8:
	shr.u32 	%r15, %r44, 1;
	setp.ge.u32 	%p5, %r3, %r15;
	@%p5 bra 	$L__BB3_10;
	ld.shared.f32 	%f10, [%r5];
	shl.b32 	%r33, %r15, 2;
	add.s32 	%r34, %r5, %r33;
	ld.shared.f32 	%f11, [%r34];
	max.f32 	%f12, %f10, %f11;
	st.shared.f32 	[%r5], %f12;
	ld.shared.f32 	%f13, [%r6];
	add.s32 	%r35, %r6, %r33;
	ld.shared.f32 	%f14, [%r35];
	min.f32 	%f15, %f13, %f14;
	st.shared.f32 	[%r6], %f15;
$L__BB3_10:
	bar.sync 	0;
	setp.gt.u32 	%p6, %r44, 3;
	mov.u32 	%r44, %r15;
	@%p6 bra 	$L__BB3_8;
$L__BB3_11:
	setp.ne.s32 	%p7, %r3, 0;
	@%p7 bra 	$L__BB3_18;
	mul.wide.s32 	%rd13, %r42, 4;
	add.s64 	%rd5, %rd2, %rd13;
	ld.shared.f32 	%f5, [shared_max_min_memory];
	ld.global.u32 	%r45, [%rd5];
$L__BB3_13:
	mov.b32 	%f16, %r45;
	max.f32 	%f17, %f5, %f16;
	mov.b32 	%r36, %f17;
	atom.relaxed.global.cas.b32 	%r18, [%rd5], %r45, %r36;
	setp.ne.s32 	%p8, %r18, %r45;
	mov.u32 	%r45, %r18;
	@%p8 bra 	$L__BB3_13;
	add.s64 	%rd6, %rd1, %rd13;
	ld.shared.f32 	%f6, [%r4];
	ld.global.u32 	%r46, [%rd6];
$L__BB3_15:
	mov.b32 	%f18, %r46;
	min.f32 	%f19, %f6, %f18;
	mov.b32 	%r37, %f19;
	atom.relaxed.global.cas.b32 	%r21, [%rd6], %r46, %r37;
	setp.ne.s32 	%p9, %r21, %r46;
	mov.u32 	%r46, %r21;
	@%p9 bra 	$L__BB3_15;
	setp.ne.s32 	%p10, %r2, 0;
	@%p10 bra 	$L__BB3_18;
	ld.global.f32 	%f20, [%rd2];
	cvt.f64.f32 	%fd1, %f20;
	st.local.f64 	[%rd3], %fd1;
	cvta.global.u64 	%rd16, %rd15;
	{ // callseq 5, 0
	.param .b64 param0;
	st.param.b64 	[param0], %rd16;
	.param .b64 param1;
	st.param.b64 	[param1], %rd10;
	.param .b32 retval0;
	call.uni (retval0), 
	vprintf, 
	(
	param0, 
	param1
	);
	ld.param.b32 	%r38, [retval0];
	} // callseq 5
	ld.global.f32 	%f21, [%rd1];
	cvt.f64.f32 	%fd2, %f21;
	st.local.f64 	[%rd3], %fd2;
	mov.u64 	%rd18, $str$4;
	cvta.global.u64 	%rd19, %rd18;
	{ // callseq 6, 0
	.param .b64 param0;
	st.param.b64 	[param0], %rd19;
	.param .b64 param1;
	st.param.b64 	[param1], %rd10;
	.param .b32 retval0;
	call.uni (retval0), 
	vprintf, 
	(
	param0, 
	param1
	);
	ld.param.b32 	%r40, [retval0];
	} // callseq 6
$L__BB3_18:
	add.s32 	%r42, %r42, %r7;
	setp.lt.s32 	%p11, %r42, %r24;
	@%p11 bra 	$L__BB3_2;
$L__BB3_19:
	ret;

}
	// .globl	_Z27QuantizePerChannelSymmetricIfEvPKT_S2_idPS0_ii
.visible .entry _Z27QuantizePerChannelSymmetricIfEvPKT_S2_idPS0_ii(
	.param .u64 .ptr .align 1 _Z27QuantizePerChannelSymmetricIfEvPKT_S2_idPS0_ii_param_0,
	.param .u64 .ptr .align 1 _Z27QuantizePerChannelSymmetricIfEvPKT_S2_idPS0_ii_param_1,
	.param .u32 _Z27QuantizePerChannelSymmetricIfEvPKT_S2_idPS0_ii_param_2,
	.param .f64 _Z27QuantizePerChannelSymmetricIfEvPKT_S2_idPS0_ii_param_3,
	.param .u64 .ptr .align 1 _Z27QuantizePerChannelSymmetricIfEvPKT_S2_idPS0_ii_param_4,
	.param .u32 _Z27QuantizePerChannelSymmetricIfEvPKT_S2_idPS0_ii_param_5,
	.param .u32 _Z27QuantizePerChannelSymmetricIfEvPKT_S2_idPS0_ii_param_6
)
{
	.reg .pred 	%p<25>;
	.reg .b32 	%r<55>;
	.reg .b32 	%f<35>;
	.reg .b64 	%rd<33>;
	.reg .b64 	%fd<20>;

	ld.param.u64 	%rd4, [_Z27QuantizePerChannelSymmetricIfEvPKT_S2_idPS0_ii_param_0];
	ld.param.u64 	%rd5, [_Z27QuantizePerChannelSymmetricIfEvPKT_S2_idPS0_ii_param_1];
	ld.param.u32 	%r14, [_Z27QuantizePerChannelSymmetricIfEvPKT_S2_idPS0_ii_param_2];
	ld.param.f64 	%fd6, [_Z27QuantizePerChannelSymmetricIfEvPKT_S2_idPS0_ii_param_3];
	ld.param.u64 	%rd6, [_Z27QuantizePerChannelSymmetricIfEvPKT_S2_idPS0_ii_param_4];
	ld.param.u32 	%r15, [_Z27QuantizePerChannelSymmetricIfEvPKT_S2_idPS0_ii_param_5];
	ld.param.u32 	%r16, [_Z27QuantizePerChannelSymmetricIfEvPKT_S2_idPS0_ii_param_6];
	cvta.to.global.u64 	%rd1, %rd6;
	cvta.to.global.u64 	%rd2, %rd4;
	cvta.to.global.u64 	%rd3, %rd5;
	mov.u32 	%r17, %ntid.x;
	mov.u32 	%r18, %ctaid.x;
	mov.u32 	%r19, %tid.x;
	mad.lo.s32 	%r53, %r17, %r18, %r19;
	mov.u32 	%r20, %nctaid.x;
	mul.lo.s32 	%r2, %r20, %r17;
	add.f64 	%fd1, %fd6, 0dBFF0000000000000;
	mov.f64 	%fd7, 0d4000000000000000;
	{
	.reg .b32 %temp; 
	mov.b64 	{%temp, %r21}, %fd7;
	}
	{
	.reg .b32 %temp; 
	mov.b64 	{%temp, %r3}, %fd1;
	}
	shr.u32 	%r22, %r3, 20;
	and.b32  	%r23, %r22, 2047;
	add.s32 	%r24, %r23, -1012;
	mov.b64 	%rd7, %fd1;
	shl.b64 	%rd8, %rd7, %r24;
	setp.eq.s64 	%p1, %rd8, -9223372036854775808;
	{ // callseq 7, 0
	.param .b64 param0;
	st.param.f64 	[param0], %fd1;
	.param .b64 retval0;
	call.uni (retval0), 
	__internal_accurate_pow, 
	(
	param0
	);
	ld.param.f64 	%fd8, [retval0];
	} // callseq 7
	setp.lt.s32 	%p2, %r21, 0;
	neg.f64 	%fd10, %fd8;
	selp.f64 	%fd11, %fd10, %fd8, %p1;
	selp.f64 	%fd12, %fd11, %fd8, %p2;
	cvt.rzi.f64.f64 	%fd13, %fd1;
	setp.neu.f64 	%p3, %fd1, %fd13;
	selp.f64 	%fd14, 0dFFF8000000000000, %fd12, %p3;
	selp.f64 	%fd19, %fd14, %fd12, %p2;
	add.f64 	%fd15, %fd1, 0d4000000000000000;
	{
	.reg .b32 %temp; 
	mov.b64 	{%temp, %r25}, %fd15;
	}
	and.b32  	%r26, %r25, 2146435072;
	setp.ne.s32 	%p4, %r26, 2146435072;
	@%p4 bra 	$L__BB4_5;
	setp.num.f64 	%p5, %fd1, %fd1;
	@%p5 bra 	$L__BB4_3;
	mov.f64 	%fd17, 0d4000000000000000;
	add.rn.f64 	%fd19, %fd17, %fd1;
	bra.uni 	$L__BB4_5;
$L__BB4_3:
	abs.f64 	%fd16, %fd1;
	setp.neu.f64 	%p6, %fd16, 0d7FF0000000000000;
	@%p6 bra 	$L__BB4_5;
	setp.lt.s32 	%p7, %r3, 0;
	selp.b32 	%r27, 0, 2146435072, %p7;
	mov.b32 	%r28, 0;
	mov.b64 	%fd19, {%r28, %r27};
$L__BB4_5:
	setp.eq.f64 	%p8, %fd1, 0d0000000000000000;
	selp.f64 	%fd18, 0d3FF0000000000000, %fd19, %p8;
	cvt.rn.f32.f64 	%f3, %fd18;
	add.f32 	%f1, %f3, 0fBF800000;
	mov.f32 	%f4, 0fBF800000;
	sub.f32 	%f2, %f4, %f1;
	setp.ge.s32 	%p9, %r53, %r14;
	@%p9 bra 	$L__BB4_12;
	add.s32 	%r4, %r15, -1;
	add.s32 	%r29, %r53, %r2;
	max.s32 	%r30, %r14, %r29;
	setp.lt.s32 	%p10, %r29, %r14;
	selp.u32 	%r31, 1, 0, %p10;
	add.s32 	%r32, %r29, %r31;
	sub.s32 	%r33, %r30, %r32;
	div.u32 	%r34, %r33, %r2;
	add.s32 	%r5, %r34, %r31;
	and.b32  	%r35, %r5, 3;
	setp.eq.s32 	%p11, %r35, 3;
	@%p11 bra 	$L__BB4_9;
	add.s32 	%r36, %r5, 1;
	and.b32  	%r37, %r36, 3;
	neg.s32 	%r51, %r37;
$L__BB4_8:
	.pragma "nounroll";
	mul.wide.s32 	%rd10, %r53, 4;
	add.s64 	%rd11, %rd1, %rd10;
	add.s64 	%rd12, %rd2, %rd10;
	div.s32 	%r38, %r53, %r16;
	min.s32 	%r39, %r4, %r38;
	mul.wide.s32 	%rd13, %r39, 4;
	add.s64 	%rd14, %rd3, %rd13;
	ld.global.f32 	%f5, [%rd14];
	ld.global.f32 	%f6, [%rd12];
	div.rn.f32 	%f7, %f6, %f5;
	cvt.rni.f32.f32 	%f8, %f7;
	setp.gt.f32 	%p12, %f8, %f1;
	selp.f32 	%f9, %f1, %f8, %p12;
	setp.lt.f32 	%p13, %f9, %f2;
	selp.f32 	%f10, %f2, %f9, %p13;
	st.global.f32 	[%rd11], %f10;
	add.s32 	%r53, %r53, %r2;
	add.s32 	%r51, %r51, 1;
	setp.ne.s32 	%p14, %r51, 0;
	@%p14 bra 	$L__BB4_8;
$L__BB4_9:
	setp.lt.u32 	%p15, %r5, 3;
	@%p15 bra 	$L__BB4_12;
	mul.wide.s32 	%rd22, %r2, 4;
$L__BB4_11:
	div.s32 	%r40, %r53, %r16;
	min.s32 	%r41, %r4, %r40;
	mul.wide.s32 	%rd15, %r41, 4;
	add.s64 	%rd16, %rd3, %rd15;
	ld.global.f32 	%f11, [%rd16];
	mul.wide.s32 	%rd17, %r53, 4;
	add.s64 	%rd18, %rd2, %rd17;
	ld.global.f32 	%f12, [%rd18];
	div.rn.f32 	%f13, %f12, %f11;
	cvt.rni.f32.f32 	%f14, %f13;
	setp.gt.f32 	%p16, %f14, %f1;
	selp.f32 	%f15, %f1, %f14, %p16;
	setp.lt.f32 	%p17, %f15, %f2;
	selp.f32 	%f16, %f2, %f15, %p17;
	add.s64 	%rd19, %rd1, %rd17;
	st.global.f32 	[%rd19], %f16;
	add.s32 	%r42, %r53, %r2;
	div.s32 	%r43, %r42, %r16;
	min.s32 	%r44, %r4, %r43;
	mul.wide.s32 	%rd20, %r44, 4;
	add.s64 	%rd21, %rd3, %rd20;
	ld.global.f32 	%f17, [%rd21];
	add.s64 	%rd23, %rd18, %rd22;
	ld.global.f32 	%f18, [%rd23];
	div.rn.f32 	%f19, %f18, %f17;
	cvt.rni.f32.f32 	%f20, %f19;
	setp.gt.f32 	%p18, %f20, %f1;
	selp.f32 	%f21, %f1, %f20, %p18;
	setp.lt.f32 	%p19, %f21, %f2;
	selp.f32 	%f22, %f2, %f21, %p19;
	add.s64 	%rd24, %rd19, %rd22;
	st.global.f32 	[%rd24], %f22;
	add.s32 	%r45, %r42, %r2;
	div.s32 	%r46, %r45, %r16;
	min.s32 	%r47, %r4, %r46;
	mul.wide.s32 	%rd25, %r47, 4;
	add.s64 	%rd26, %rd3, %rd25;
	ld.global.f32 	%f23, [%rd26];
	add.s64 	%rd27, %rd23, %rd22;
	ld.global.f32 	%f24, [%rd27];
	div.rn.f32 	%f25, %f24, %f23;
	cvt.rni.f32.f32 	%f26, %f25;
	setp.gt.f32 	%p20, %f26, %f1;
	selp.f32 	%f27, %f1, %f26, %p20;
	setp.lt.f32 	%p21, %f27, %f2;
	selp.f32 	%f28, %f2, %f27, %p21;
	add.s64 	%rd28, %rd24, %rd22;
	st.global.f32 	[%rd28], %f28;
	add.s32 	%r48, %r45, %r2;
	div.s32 	%r49, %r48, %r16;
	min.s32 	%r50, %r4, %r49;
	mul.wide.s32 	%rd29, %r50, 4;
	add.s64 	%rd30, %rd3, %rd29;
	ld.global.f32 	%f29, [%rd30];
	add.s64 	%rd31, %rd27, %rd22;
	ld.global.f32 	%f30, [%rd31];
	div.rn.f32 	%f31, %f30, %f29;
	cvt.rni.f32.f32 	%f32, %f31;
	setp.gt.f32 	%p22, %f32, %f1;
	selp.f32 	%f33, %f1, %f32, %p22;
	setp.lt.f32 	%p23, %f33, %f2;
	selp.f32 	%f34, %f2, %f33, %p23;
	add.s64 	%rd32, %rd28, %rd22;
	st.global.f32 	[%rd32], %f34;
	add.s32 	%r53, %r48, %r2;
	setp.lt.s32 	%p24, %r53, %r14;
	@%p24 bra 	$L__BB4_11;
$L__BB4_12:
	ret;

}
.func  (.param .b64 func_retval0) __internal_accurate_pow(
	.param .b64 __internal_accurate_pow_param_0
)
{
	.reg .pred 	%p<8>;
	.reg .b32 	%r<46>;
	.reg .b32 	%f<3>;
	.reg .b64 	%fd<109>;

	ld.param.f64 	%fd10, [__internal_accurate_pow_param_0];
	mov.f64 	%fd11, 0d4000000000000000;
	{
	.reg .b32 %temp; 
	mov.b64 	{%temp, %r8}, %fd11;
	}
	{
	.reg .b32 %temp; 
	mov.b64 	{%r9, %temp}, %fd11;
	}
	shr.u32 	%r10, %r8, 20;
	setp.lt.u32 	%p1, %r8, 1048576;
	mov.f64 	%fd12, 0d4360000000000000;
	{
	.reg .b32 %temp; 
	mov.b64 	{%temp, %r11}, %fd12;
	}
	{
	.reg .b32 %temp; 
	mov.b64 	{%r12, %temp}, %fd12;
	}
	shr.u32 	%r13, %r11, 20;
	add.s32 	%r14, %r13, -54;
	selp.b32 	%r15, %r12, %r9, %p1;
	selp.b32 	%r16, %r11, %r8, %p1;
	selp.b32 	%r1, %r14, %r10, %p1;
	add.s32 	%r45, %r1, -1023;
	and.b32  	%r17, %r16, -2146435073;
	or.b32  	%r18, %r17, 1072693248;
	mov.b64 	%fd107, {%r15, %r18};
	setp.lt.u32 	%p2, %r18, 1073127583;
	@%p2 bra 	$L__BB5_2;
	{
	.reg .b32 %temp; 
	mov.b64 	{%r19, %temp}, %fd107;
	}
	{
	.reg .b32 %temp; 
	mov.b64 	{%temp, %r20}, %fd107;
	}
	add.s32 	%r21, %r20, -1048576;
	mov.b64 	%fd107, {%r19, %r21};
	add.s32 	%r45, %r1, -1022;
$L__BB5_2:
	add.f64 	%fd13, %fd107, 0dBFF0000000000000;
	add.f64 	%fd14, %fd107, 0d3FF0000000000000;
	rcp.approx.ftz.f64 	%fd15, %fd14;
	neg.f64 	%fd16, %fd14;
	fma.rn.f64 	%fd17, %fd16, %fd15, 0d3FF0000000000000;
	fma.rn.f64 	%fd18, %fd17, %fd17, %fd17;
	fma.rn.f64 	%fd19, %fd18, %fd15, %fd15;
	mul.f64 	%fd20, %fd13, %fd19;
	fma.rn.f64 	%fd21, %fd13, %fd19, %fd20;
	mul.f64 	%fd22, %fd21, %fd21;
	fma.rn.f64 	%fd23, %fd22, 0d3EB0F5FF7D2CAFE2, 0d3ED0F5D241AD3B5A;
	fma.rn.f64 	%fd24, %fd23, %fd22, 0d3EF3B20A75488A3F;
	fma.rn.f64 	%fd25, %fd24, %fd22, 0d3F1745CDE4FAECD5;
	fma.rn.f64 	%fd26, %fd25, %fd22, 0d3F3C71C7258A578B;
	fma.rn.f64 	%fd27, %fd26, %fd22, 0d3F6249249242B910;
	fma.rn.f64 	%fd28, %fd27, %fd22, 0d3F89999999999DFB;
	sub.f64 	%fd29, %fd13, %fd21;
	add.f64 	%fd30, %fd29, %fd29;
	neg.f64 	%fd31, %fd21;
	fma.rn.f64 	%fd32, %fd31, %fd13, %fd30;
	mul.f64 	%fd33, %fd19, %fd32;
	fma.rn.f64 	%fd34, %fd22, %fd28, 0d3FB5555555555555;
	mov.f64 	%fd35, 0d3FB5555555555555;
	sub.f64 	%fd36, %fd35, %fd34;
	fma.rn.f64 	%fd37, %fd22, %fd28, %fd36;
	add.f64 	%fd38, %fd37, 0dBC46A4CB00B9E7B0;
	add.f64 	%fd39, %fd34, %fd38;
	sub.f64 	%fd40, %fd34, %fd39;
	add.f64 	%fd41, %fd38, %fd40;
	mul.rn.f64 	%fd42, %fd21, %fd21;
	neg.f64 	%fd43, %fd42;
	fma.rn.f64 	%fd44, %fd21, %fd21, %fd43;
	{
	.reg .b32 %temp; 
	mov.b64 	{%r22, %temp}, %fd33;
	}
	{
	.reg .b32 %temp; 
	mov.b64 	{%temp, %r23}, %fd33;
	}
	add.s32 	%r24, %r23, 1048576;
	mov.b64 	%fd45, {%r22, %r24};
	fma.rn.f64 	%fd46, %fd21, %fd45, %fd44;
	mul.rn.f64 	%fd47, %fd42, %fd21;
	neg.f64 	%fd48, %fd47;
	fma.rn.f64 	%fd49, %fd42, %fd21, %fd48;
	fma.rn.f64 	%fd50, %fd42, %fd33, %fd49;
	fma.rn.f64 	%fd51, %fd46, %fd21, %fd50;
	mul.rn.f64 	%fd52, %fd39, %fd47;
	neg.f64 	%fd53, %fd52;
	fma.rn.f64 	%fd54, %fd39, %fd47, %fd53;
	fma.rn.f64 	%fd55, %fd39, %fd51, %fd54;
	fma.rn.f64 	%fd56, %fd41, %fd47, %fd55;
	add.f64 	%fd57, %fd52, %fd56;
	sub.f64 	%fd58, %fd52, %fd57;
	add.f64 	%fd59, %fd56, %fd58;
	add.f64 	%fd60, %fd21, %fd57;
	sub.f64 	%fd61, %fd21, %fd60;
	add.f64 	%fd62, %fd57, %fd61;
	add.f64 	%fd63, %fd59, %fd62;
	add.f64 	%fd64, %fd33, %fd63;
	add.f64 	%fd65, %fd60, %fd64;
	sub.f64 	%fd66, %fd60, %fd65;
	add.f64 	%fd67, %fd64, %fd66;
	xor.b32  	%r25, %r45, -2147483648;
	mov.b32 	%r26, 1127219200;
	mov.b64 	%fd68, {%r25, %r26};
	mov.b32 	%r27, -2147483648;
	mov.b64 	%fd69, {%r27, %r26};
	sub.f64 	%fd70, %fd68, %fd69;
	fma.rn.f64 	%fd71, %fd70, 0d3FE62E42FEFA39EF, %fd65;
	fma.rn.f64 	%fd72, %fd70, 0dBFE62E42FEFA39EF, %fd71;
	sub.f64 	%fd73, %fd72, %fd65;
	sub.f64 	%fd74, %fd67, %fd73;
	fma.rn.f64 	%fd75, %fd70, 0d3C7ABC9E3B39803F, %fd74;
	add.f64 	%fd76, %fd71, %fd75;
	sub.f64 	%fd77, %fd71, %fd76;
	add.f64 	%fd78, %fd75, %fd77;
	{
	.reg .b32 %temp; 
	mov.b64 	{%temp, %r28}, %fd10;
	}
	{
	.reg .b32 %temp; 
	mov.b64 	{%r29, %temp}, %fd10;
	}
	shl.b32 	%r30, %r28, 1;
	setp.gt.u32 	%p3, %r30, -33554433;
	and.b32  	%r31, %r28, -15728641;
	selp.b32 	%r32, %r31, %r28, %p3;
	mov.b64 	%fd79, {%r29, %r32};
	mul.rn.f64 	%fd80, %fd76, %fd79;
	neg.f64 	%fd81, %fd80;
	fma.rn.f64 	%fd82, %fd76, %fd79, %fd81;
	fma.rn.f64 	%fd83, %fd78, %fd79, %fd82;
	add.f64 	%fd4, %fd80, %fd83;
	sub.f64 	%fd84, %fd80, %fd4;
	add.f64 	%fd5, %fd83, %fd84;
	fma.rn.f64 	%fd85, %fd4, 0d3FF71547652B82FE, 0d4338000000000000;
	{
	.reg .b32 %temp; 
	mov.b64 	{%r5, %temp}, %fd85;
	}
	mov.f64 	%fd86, 0dC338000000000000;
	add.rn.f64 	%fd87, %fd85, %fd86;
	fma.rn.f64 	%fd88, %fd87, 0dBFE62E42FEFA39EF, %fd4;
	fma.rn.f64 	%fd89, %fd87, 0dBC7ABC9E3B39803F, %fd88;
	fma.rn.f64 	%fd90, %fd89, 0d3E5ADE1569CE2BDF, 0d3E928AF3FCA213EA;
	fma.rn.f64 	%fd91, %fd90, %fd89, 0d3EC71DEE62401315;
	fma.rn.f64 	%fd92, %fd91, %fd89, 0d3EFA01997C89EB71;
	fma.rn.f64 	%fd93, %fd92, %fd89, 0d3F2A01A014761F65;
	fma.rn.f64 	%fd94, %fd93, %fd89, 0d3F56C16C1852B7AF;
	fma.rn.f64 	%fd95, %fd94, %fd89, 0d3F81111111122322;
	fma.rn.f64 	%fd96, %fd95, %fd89, 0d3FA55555555502A1;
	fma.rn.f64 	%fd97, %fd96, %fd89, 0d3FC5555555555511;
	fma.rn.f64 	%fd98, %fd97, %fd89, 0d3FE000000000000B;
	fma.rn.f64 	%fd99, %fd98, %fd89, 0d3FF0000000000000;
	fma.rn.f64 	%fd100, %fd99, %fd89, 0d3FF0000000000000;
	{
	.reg .b32 %temp; 
	mov.b64 	{%r6, %temp}, %fd100;
	}
	{
	.reg .b32 %temp; 
	mov.b64 	{%temp, %r7}, %fd100;
	}
	shl.b32 	%r33, %r5, 20;
	add.s32 	%r34, %r33, %r7;
	mov.b64 	%fd108, {%r6, %r34};
	{
	.reg .b32 %temp; 
	mov.b64 	{%temp, %r35}, %fd4;
	}
	mov.b32 	%f2, %r35;
	abs.f32 	%f1, %f2;
	setp.lt.f32 	%p4, %f1, 0f4086232B;
	@%p4 bra 	$L__BB5_5;
	setp.lt.f64 	%p5, %fd4, 0d0000000000000000;
	add.f64 	%fd101, %fd4, 0d7FF0000000000000;
	selp.f64 	%fd108, 0d0000000000000000, %fd101, %p5;
	setp.geu.f32 	%p6, %f1, 0f40874800;
	@%p6 bra 	$L__BB5_5;
	shr.u32 	%r36, %r5, 31;
	add.s32 	%r37, %r5, %r36;
	shr.s32 	%r38, %r37, 1;
	shl.b32 	%r39, %r38, 20;
	add.s32 	%r40, %r7, %r39;
	mov.b64 	%fd102, {%r6, %r40};
	sub.s32 	%r41, %r5, %r38;
	shl.b32 	%r42, %r41, 20;
	add.s32 	%r43, %r42, 1072693248;
	mov.b32 	%r44, 0;
	mov.b64 	%fd103, {%r44, %r43};
	mul.f64 	%fd108, %fd103, %fd102;
$L__BB5_5:
	abs.f64 	%fd104, %fd108;
	setp.eq.f64 	%p7, %fd104, 0d7FF0000000000000;
	fma.rn.f64 	%fd105, %fd108, %fd5, %fd108;
	selp.f64 	%fd106, %fd108, %fd105, %p7;
	st.param.f64 	[func_retval0], %fd106;
	ret;

}


// ===== COMPILED SASS (sm_100) =====

	.target	sm_100

	.elftype	@"ET_EXEC"


//--------------------- .note.nv.tkinfo           --------------------------
	.section	.note.nv.tkinfo,"",@"SHT_NOTE"
	.sectionflags	@"SHF_NOTE_NV_TKINFO"
	.tkinfo
        /*0018*/ 	.word	0x00000002
        /*0030*/ 	.string	""
        /*0030*/ 	.string	"ptxas"
        /*0030*/ 	.string	"Cuda compilation tools, release 13.0, V13.0.88"
        /*0030*/ 	.string	"Build cuda_13.0.r13.0/compiler.36424714_0"
        /*0030*/ 	.string	"-arch sm_100 -m 64 "



//--------------------- .note.nv.cuinfo           --------------------------
	.section	.note.nv.cuinfo,"",@"SHT_NOTE"
	.sectionflags	@"SHF_NOTE_NV_CUINFO"
        /*0018*/ 	.short	0x0002
        /*001a*/ 	.short	0x0064
        /*001c*/ 	.short	0x0082
	.zero		2


//--------------------- .nv.info                  --------------------------
	.section	.nv.info,"",@"SHT_CUDA_INFO"
	.align	4


	//----- nvinfo : EIATTR_REGCOUNT
	.align		4
        /*0000*/ 	.byte	0x04, 0x2f
        /*0002*/ 	.short	(.L_6 - .L_5)
	.align		4
.L_5:
        /*0004*/ 	.word	index@(_Z21ReduceMaxMinPerTensorIfEvPKT_iPS0_S3_ii)
        /*0008*/ 	.word	0x00000014


	//----- nvinfo : EIATTR_FRAME_SIZE
	.align		4
.L_6:
        /*000c*/ 	.byte	0x04, 0x11
        /*000e*/ 	.short	(.L_8 - .L_7)
	.align		4
.L_7:
        /*0010*/ 	.word	index@(_Z21ReduceMaxMinPerTensorIfEvPKT_iPS0_S3_ii)
        /*0014*/ 	.word	0x00000000


	//----- nvinfo : EIATTR_REGCOUNT
	.align		4
.L_8:
        /*0018*/ 	.byte	0x04, 0x2f
        /*001a*/ 	.short	(.L_10 - .L_9)
	.align		4
.L_9:
        /*001c*/ 	.word	index@(_Z22GetScaleAndZPSymmetricIfEvPKT_S2_idPS0_S3_)
        /*0020*/ 	.word	0x0000001c


	//----- nvinfo : EIATTR_FRAME_SIZE
	.align		4
.L_10:
        /*0024*/ 	.byte	0x04, 0x11
        /*0026*/ 	.short	(.L_12 - .L_11)
	.align		4
.L_11:
        /*0028*/ 	.word	index@($_Z22GetScaleAndZPSymmetricIfEvPKT_S2_idPS0_S3_$__internal_accurate_pow)
        /*002c*/ 	.word	0x00000000


	//----- nvinfo : EIATTR_FRAME_SIZE
	.align		4
.L_12:
        /*0030*/ 	.byte	0x04, 0x11
        /*0032*/ 	.short	(.L_14 - .L_13)
	.align		4
.L_13:
        /*0034*/ 	.word	index@($__internal_2_$__cuda_sm3x_div_rn_noftz_f32_slowpath)
        /*0038*/ 	.word	0x00000000


	//----- nvinfo : EIATTR_FRAME_SIZE
	.align		4
.L_14:
        /*003c*/ 	.byte	0x04, 0x11
        /*003e*/ 	.short	(.L_16 - .L_15)
	.align		4
.L_15:
        /*0040*/ 	.word	index@(_Z22GetScaleAndZPSymmetricIfEvPKT_S2_idPS0_S3_)
        /*0044*/ 	.word	0x00000000


	//----- nvinfo : EIATTR_REGCOUNT
	.align		4
.L_16:
        /*0048*/ 	.byte	0x04, 0x2f
        /*004a*/ 	.short	(.L_18 - .L_17)
	.align		4
.L_17:
        /*004c*/ 	.word	index@(_Z26QuantizePerTensorSymmetricIfEvPKT_S2_idPS0_ii)
        /*0050*/ 	.word	0x00000020


	//----- nvinfo : EIATTR_FRAME_SIZE
	.align		4
.L_18:
        /*0054*/ 	.byte	0x04, 0x11
        /*0056*/ 	.short	(.L_20 - .L_19)
	.align		4
.L_19:
        /*0058*/ 	.word	index@($_Z26QuantizePerTensorSymmetricIfEvPKT_S2_idPS0_ii$__internal_accurate_pow)
        /*005c*/ 	.word	0x00000010


	//----- nvinfo : EIATTR_FRAME_SIZE
	.align		4
.L_20:
        /*0060*/ 	.byte	0x04, 0x11
        /*0062*/ 	.short	(.L_22 - .L_21)
	.align		4
.L_21:
        /*0064*/ 	.word	index@($__internal_1_$__cuda_sm3x_div_rn_noftz_f32_slowpath)
        /*0068*/ 	.word	0x00000010


	//----- nvinfo : EIATTR_FRAME_SIZE
	.align		4
.L_22:
        /*006c*/ 	.byte	0x04, 0x11
        /*006e*/ 	.short	(.L_24 - .L_23)
	.align		4
.L_23:
        /*0070*/ 	.word	index@(_Z26QuantizePerTensorSymmetricIfEvPKT_S2_idPS0_ii)
        /*0074*/ 	.word	0x00000010


	//----- nvinfo : EIATTR_REGCOUNT
	.align		4
.L_24:
        /*0078*/ 	.byte	0x04, 0x2f
        /*007a*/ 	.short	(.L_26 - .L_25)
	.align		4
.L_25:
        /*007c*/ 	.word	index@(_Z22ReduceMaxMinPerChannelIfEvPKT_iPS0_S3_ii)
        /*0080*/ 	.word	0x0000001c


	//----- nvinfo : EIATTR_FRAME_SIZE
	.align		4
.L_26:
        /*0084*/ 	.byte	0x04, 0x11
        /*0086*/ 	.short	(.L_28 - .L_27)
	.align		4
.L_27:
        /*0088*/ 	.word	index@(_Z22ReduceMaxMinPerChannelIfEvPKT_iPS0_S3_ii)
        /*008c*/ 	.word	0x00000008


	//----- nvinfo : EIATTR_REGCOUNT
	.align		4
.L_28:
        /*0090*/ 	.byte	0x04, 0x2f
        /*0092*/ 	.short	(.L_30 - .L_29)
	.align		4
.L_29:
        /*0094*/ 	.word	index@(_Z27QuantizePerChannelSymmetricIfEvPKT_S2_idPS0_ii)
        /*0098*/ 	.word	0x00000020


	//----- nvinfo : EIATTR_FRAME_SIZE
	.align		4
.L_30:
        /*009c*/ 	.byte	0x04, 0x11
        /*009e*/ 	.short	(.L_32 - .L_31)
	.align		4
.L_31:
        /*00a0*/ 	.word	index@($_Z27QuantizePerChannelSymmetricIfEvPKT_S2_idPS0_ii$__internal_accurate_pow)
        /*00a4*/ 	.word	0x00000000


	//----- nvinfo : EIATTR_FRAME_SIZE
	.align		4
.L_32:
        /*00a8*/ 	.byte	0x04, 0x11
        /*00aa*/ 	.short	(.L_34 - .L_33)
	.align		4
.L_33:
        /*00ac*/ 	.word	index@($__internal_0_$__cuda_sm3x_div_rn_noftz_f32_slowpath)
        /*00b0*/ 	.word	0x00000000


	//----- nvinfo : EIATTR_FRAME_SIZE
	.align		4
.L_34:
        /*00b4*/ 	.byte	0x04, 0x11
        /*00b6*/ 	.short	(.L_36 - .L_35)
	.align		4
.L_35:
        /*00b8*/ 	.word	index@(_Z27QuantizePerChannelSymmetricIfEvPKT_S2_idPS0_ii)
        /*00bc*/ 	.word	0x00000000


	//----- nvinfo : EIATTR_MIN_STACK_SIZE
	.align		4
.L_36:
        /*00c0*/ 	.byte	0x04, 0x12
        /*00c2*/ 	.short	(.L_38 - .L_37)
	.align		4
.L_37:
        /*00c4*/ 	.word	index@(_Z27QuantizePerChannelSymmetricIfEvPKT_S2_idPS0_ii)
        /*00c8*/ 	.word	0x00000000


	//----- nvinfo : EIATTR_MIN_STACK_SIZE
	.align		4
.L_38:
        /*00cc*/ 	.byte	0x04, 0x12
        /*00ce*/ 	.short	(.L_40 - .L_39)
	.align		4
.L_39:
        /*00d0*/ 	.word	index@(_Z22ReduceMaxMinPerChannelIfEvPKT_iPS0_S3_ii)
        /*00d4*/ 	.word	0x00000008


	//----- nvinfo : EIATTR_MIN_STACK_SIZE
	.align		4
.L_40:
        /*00d8*/ 	.byte	0x04, 0x12
        /*00da*/ 	.short	(.L_42 - .L_41)
	.align		4
.L_41:
        /*00dc*/ 	.word	index@(_Z26QuantizePerTensorSymmetricIfEvPKT_S2_idPS0_ii)
        /*00e0*/ 	.word	0x00000010


	//----- nvinfo : EIATTR_MIN_STACK_SIZE
	.align		4
.L_42:
        /*00e4*/ 	.byte	0x04, 0x12
        /*00e6*/ 	.short	(.L_44 - .L_43)
	.align		4
.L_43:
        /*00e8*/ 	.word	index@(_Z22GetScaleAndZPSymmetricIfEvPKT_S2_idPS0_S3_)
        /*00ec*/ 	.word	0x00000000


	//----- nvinfo : EIATTR_MIN_STACK_SIZE
	.align		4
.L_44:
        /*00f0*/ 	.byte	0x04, 0x12
        /*00f2*/ 	.short	(.L_46 - .L_45)
	.align		4
.L_45:
        /*00f4*/ 	.word	index@(_Z21ReduceMaxMinPerTensorIfEvPKT_iPS0_S3_ii)
        /*00f8*/ 	.word	0x00000000
.L_46:


//--------------------- .nv.compat                --------------------------
	.section	.nv.compat,"",@"SHT_CUDA_COMPAT_INFO"
	.align	4
        /*0000*/ 	.byte	0x02, 0x09, 0x00, 0x00, 0x02, 0x02, 0x01, 0x00, 0x02, 0x05, 0x05, 0x00, 0x03, 0x07, 0x01, 0x01
        /*0010*/ 	.byte	0x02, 0x03, 0x00, 0x00, 0x02, 0x06, 0x01, 0x00, 0x04, 0x0b, 0x08, 0x00, 0x01, 0x00, 0x00, 0x00
        /*0020*/ 	.byte	0x00, 0x00, 0x00, 0x00


//--------------------- .nv.info._Z27QuantizePerChannelSymmetricIfEvPKT_S2_idPS0_ii --------------------------
	.section	.nv.info._Z27QuantizePerChannelSymmetricIfEvPKT_S2_idPS0_ii,"",@"SHT_CUDA_INFO"
	.sectionflags	@""
	.align	4


	//----- nvinfo : EIATTR_CUDA_API_VERSION
	.align		4
        /*0000*/ 	.byte	0x04, 0x37
        /*0002*/ 	.short	(.L_48 - .L_47)
.L_47:
        /*0004*/ 	.word	0x00000082


	//----- nvinfo : EIATTR_KPARAM_INFO
	.align		4
.L_48:
        /*0008*/ 	.byte	0x04, 0x17
        /*000a*/ 	.short	(.L_50 - .L_49)
.L_49:
        /*000c*/ 	.word	0x00000000
        /*0010*/ 	.short	0x0006
        /*0012*/ 	.short	0x002c
        /*0014*/ 	.byte	0x00, 0xf0, 0x11, 0x00


	//----- nvinfo : EIATTR_KPARAM_INFO
	.align		4
.L_50:
        /*0018*/ 	.byte	0x04, 0x17
        /*001a*/ 	.short	(.L_52 - .L_51)
.L_51:
        /*001c*/ 	.word	0x00000000
        /*0020*/ 	.short	0x0005
        /*0022*/ 	.short	0x0028
        /*0024*/ 	.byte	0x00, 0xf0, 0x11, 0x00


	//----- nvinfo : EIATTR_KPARAM_INFO
	.align		4
.L_52:
        /*0028*/ 	.byte	0x04, 0x17
        /*002a*/ 	.short	(.L_54 - .L_53)
.L_53:
        /*002c*/ 	.word	0x00000000
        /*0030*/ 	.short	0x0004
        /*0032*/ 	.short	0x0020
        /*0034*/ 	.byte	0x00, 0xf5, 0x21, 0x00


	//----- nvinfo : EIATTR_KPARAM_INFO
	.align		4
.L_54:
        /*0038*/ 	.byte	0x04, 0x17
        /*003a*/ 	.short	(.L_56 - .L_55)
.L_55:
        /*003c*/ 	.word	0x00000000
        /*0040*/ 	.short	0x0003
        /*0042*/ 	.short	0x0018
        /*0044*/ 	.byte	0x00, 0xf0, 0x21, 0x00


	//----- nvinfo : EIATTR_KPARAM_INFO
	.align		4
.L_56:
        /*0048*/ 	.byte	0x04, 0x17
        /*004a*/ 	.short	(.L_58 - .L_57)
.L_57:
        /*004c*/ 	.word	0x00000000
        /*0050*/ 	.short	0x0002
        /*0052*/ 	.short	0x0010
        /*0054*/ 	.byte	0x00, 0xf0, 0x11, 0x00


	//----- nvinfo : EIATTR_KPARAM_INFO
	.align		4
.L_58:
        /*0058*/ 	.byte	0x04, 0x17
        /*005a*/ 	.short	(.L_60 - .L_59)
.L_59:
        /*005c*/ 	.word	0x00000000
        /*0060*/ 	.short	0x0001
        /*0062*/ 	.short	0x0008
        /*0064*/ 	.byte	0x00, 0xf5, 0x21, 0x00


	//----- nvinfo : EIATTR_KPARAM_INFO
	.align		4
.L_60:
        /*0068*/ 	.byte	0x04, 0x17
        /*006a*/ 	.short	(.L_62 - .L_61)
.L_61:
        /*006c*/ 	.word	0x00000000
        /*0070*/ 	.short	0x0000
        /*0072*/ 	.short	0x0000
        /*0074*/ 	.byte	0x00, 0xf5, 0x21, 0x00


	//----- nvinfo : EIATTR_SPARSE_MMA_MASK
	.align		4
.L_62:
        /*0078*/ 	.byte	0x03, 0x50
        /*007a*/ 	.short	0x0000


	//----- nvinfo : EIATTR_MAXREG_COUNT
	.align		4
        /*007c*/ 	.byte	0x03, 0x1b
        /*007e*/ 	.short	0x00ff


	//----- nvinfo : EIATTR_MERCURY_ISA_VERSION
	.align		4
        /*0080*/ 	.byte	0x03, 0x5f
        /*0082*/ 	.short	0x0101


	//----- nvinfo : EIATTR_VRC_CTA_INIT_COUNT
	.align		4
        /*0084*/ 	.byte	0x02, 0x4a
	.zero		1
	.zero		1


	//----- nvinfo : EIATTR_EXIT_INSTR_OFFSETS
	.align		4
        /*0088*/ 	.byte	0x04, 0x1c
        /*008a*/ 	.short	(.L_64 - .L_63)


	//   ....[0]....
.L_63:
        /*008c*/ 	.word	0x000001a0


	//   ....[1]....
        /*0090*/ 	.word	0x00000830


	//   ....[2]....
        /*0094*/ 	.word	0x000014e0


	//----- nvinfo : EIATTR_CRS_STACK_SIZE
	.align		4
.L_64:
        /*0098*/ 	.byte	0x04, 0x1e
        /*009a*/ 	.short	(.L_66 - .L_65)
.L_65:
        /*009c*/ 	.word	0x00000000


	//----- nvinfo : EIATTR_CBANK_PARAM_SIZE
	.align		4
.L_66:
        /*00a0*/ 	.byte	0x03, 0x19
        /*00a2*/ 	.short	0x0030


	//----- nvinfo : EIATTR_PARAM_CBANK
	.align		4
        /*00a4*/ 	.byte	0x04, 0x0a
        /*00a6*/ 	.short	(.L_68 - .L_67)
	.align		4
.L_67:
        /*00a8*/ 	.word	index@(.nv.constant0._Z27QuantizePerChannelSymmetricIfEvPKT_S2_idPS0_ii)
        /*00ac*/ 	.short	0x0380
        /*00ae*/ 	.short	0x0030


	//----- nvinfo : EIATTR_SW_WAR
	.align		4
.L_68:
        /*00b0*/ 	.byte	0x04, 0x36
        /*00b2*/ 	.short	(.L_70 - .L_69)
.L_69:
        /*00b4*/ 	.word	0x00000008
.L_70:


//--------------------- .nv.info._Z22ReduceMaxMinPerChannelIfEvPKT_iPS0_S3_ii --------------------------
	.section	.nv.info._Z22ReduceMaxMinPerChannelIfEvPKT_iPS0_S3_ii,"",@"SHT_CUDA_INFO"
	.sectionflags	@""
	.align	4


	//----- nvinfo : EIATTR_CUDA_API_VERSION
	.align		4
        /*0000*/ 	.byte	0x04, 0x37
        /*0002*/ 	.short	(.L_72 - .L_71)
.L_71:
        /*0004*/ 	.word	0x00000082


	//----- nvinfo : EIATTR_KPARAM_INFO
	.align		4
.L_72:
        /*0008*/ 	.byte	0x04, 0x17
        /*000a*/ 	.short	(.L_74 - .L_73)
.L_73:
        /*000c*/ 	.word	0x00000000
        /*0010*/ 	.short	0x0005
        /*0012*/ 	.short	0x0024
        /*0014*/ 	.byte	0x00, 0xf0, 0x11, 0x00


	//----- nvinfo : EIATTR_KPARAM_INFO
	.align		4
.L_74:
        /*0018*/ 	.byte	0x04, 0x17
        /*001a*/ 	.short	(.L_76 - .L_75)
.L_75:
        /*001c*/ 	.word	0x00000000
        /*0020*/ 	.short	0x0004
        /*0022*/ 	.short	0x0020
        /*0024*/ 	.byte	0x00, 0xf0, 0x11, 0x00


	//----- nvinfo : EIATTR_KPARAM_INFO
	.align		4
.L_76:
        /*0028*/ 	.byte	0x04, 0x17
        /*002a*/ 	.short	(.L_78 - .L_77)
.L_77:
        /*002c*/ 	.word	0x00000000
        /*0030*/ 	.short	0x0003
        /*0032*/ 	.short	0x0018
        /*0034*/ 	.byte	0x00, 0xf5, 0x21, 0x00


	//----- nvinfo : EIATTR_KPARAM_INFO
	.align		4
.L_78:
        /*0038*/ 	.byte	0x04, 0x17
        /*003a*/ 	.short	(.L_80 - .L_79)
.L_79:
        /*003c*/ 	.word	0x00000000
        /*0040*/ 	.short	0x0002
        /*0042*/ 	.short	0x0010
        /*0044*/ 	.byte	0x00, 0xf5, 0x21, 0x00


	//----- nvinfo : EIATTR_KPARAM_INFO
	.align		4
.L_80:
        /*0048*/ 	.byte	0x04, 0x17
        /*004a*/ 	.short	(.L_82 - .L_81)
.L_81:
        /*004c*/ 	.word	0x00000000
        /*0050*/ 	.short	0x0001
        /*0052*/ 	.short	0x0008
        /*0054*/ 	.byte	0x00, 0xf0, 0x11, 0x00


	//----- nvinfo : EIATTR_KPARAM_INFO
	.align		4
.L_82:
        /*0058*/ 	.byte	0x04, 0x17
        /*005a*/ 	.short	(.L_84 - .L_83)
.L_83:
        /*005c*/ 	.word	0x00000000
        /*0060*/ 	.short	0x0000
        /*0062*/ 	.short	0x0000
        /*0064*/ 	.byte	0x00, 0xf5, 0x21, 0x00


	//----- nvinfo : EIATTR_SPARSE_MMA_MASK
	.align		4
.L_84:
        /*0068*/ 	.byte	0x03, 0x50
        /*006a*/ 	.short	0x0000


	//----- nvinfo : EIATTR_MAXREG_COUNT
	.align		4
        /*006c*/ 	.byte	0x03, 0x1b
        /*006e*/ 	.short	0x00ff


	//----- nvinfo : EIATTR_NUM_BARRIERS
	.align		4
        /*0070*/ 	.byte	0x02, 0x4c
        /*0072*/ 	.byte	0x01
	.zero		1


	//----- nvinfo : EIATTR_EXTERNS
	.align		4
        /*0074*/ 	.byte	0x04, 0x0f
        /*0076*/ 	.short	(.L_86 - .L_85)


	//   ....[0]....
	.align		4
.L_85:
        /*0078*/ 	.word	index@(vprintf)


	//----- nvinfo : EIATTR_MERCURY_ISA_VERSION
	.align		4
.L_86:
        /*007c*/ 	.byte	0x03, 0x5f
        /*007e*/ 	.short	0x0101


	//----- nvinfo : EIATTR_VRC_CTA_INIT_COUNT
	.align		4
        /*0080*/ 	.byte	0x02, 0x4a
	.zero		1
	.zero		1


	//----- nvinfo : EIATTR_SYSCALL_OFFSETS
	.align		4
        /*0084*/ 	.byte	0x04, 0x46
        /*0086*/ 	.short	(.L_88 - .L_87)


	//   ....[0]....
.L_87:
        /*0088*/ 	.word	0x00000730


	//   ....[1]....
        /*008c*/ 	.word	0x000007f0


	//----- nvinfo : EIATTR_EXIT_INSTR_OFFSETS
	.align		4
.L_88:
        /*0090*/ 	.byte	0x04, 0x1c
        /*0092*/ 	.short	(.L_90 - .L_89)


	//   ....[0]....
.L_89:
        /*0094*/ 	.word	0x00000070


	//   ....[1]....
        /*0098*/ 	.word	0x00000850


	//----- nvinfo : EIATTR_CRS_STACK_SIZE
	.align		4
.L_90:
        /*009c*/ 	.byte	0x04, 0x1e
        /*009e*/ 	.short	(.L_92 - .L_91)
.L_91:
        /*00a0*/ 	.word	0x00000000


	//----- nvinfo : EIATTR_CBANK_PARAM_SIZE
	.align		4
.L_92:
        /*00a4*/ 	.byte	0x03, 0x19
        /*00a6*/ 	.short	0x0028


	//----- nvinfo : EIATTR_PARAM_CBANK
	.align		4
        /*00a8*/ 	.byte	0x04, 0x0a
        /*00aa*/ 	.short	(.L_94 - .L_93)
	.align		4
.L_93:
        /*00ac*/ 	.word	index@(.nv.constant0._Z22ReduceMaxMinPerChannelIfEvPKT_iPS0_S3_ii)
        /*00b0*/ 	.short	0x0380
        /*00b2*/ 	.short	0x0028


	//----- nvinfo : EIATTR_SW_WAR
	.align		4
.L_94:
        /*00b4*/ 	.byte	0x04, 0x36
        /*00b6*/ 	.short	(.L_96 - .L_95)
.L_95:
        /*00b8*/ 	.word	0x00000008
.L_96:


//--------------------- .nv.info._Z26QuantizePerTensorSymmetricIfEvPKT_S2_idPS0_ii --------------------------
	.section	.nv.info._Z26QuantizePerTensorSymmetricIfEvPKT_S2_idPS0_ii,"",@"SHT_CUDA_INFO"
	.sectionflags	@""
	.align	4


	//----- nvinfo : EIATTR_CUDA_API_VERSION
	.align		4
        /*0000*/ 	.byte	0x04, 0x37
        /*0002*/ 	.short	(.L_98 - .L_97)
.L_97:
        /*0004*/ 	.word	0x00000082


	//----- nvinfo : EIATTR_KPARAM_INFO
	.align		4
.L_98:
        /*0008*/ 	.byte	0x04, 0x17
        /*000a*/ 	.short	(.L_100 - .L_99)
.L_99:
        /*000c*/ 	.word	0x00000000
        /*0010*/ 	.short	0x0006
        /*0012*/ 	.short	0x002c
        /*0014*/ 	.byte	0x00, 0xf0, 0x11, 0x00


	//----- nvinfo : EIATTR_KPARAM_INFO
	.align		4
.L_100:
        /*0018*/ 	.byte	0x04, 0x17
        /*001a*/ 	.short	(.L_102 - .L_101)
.L_101:
        /*001c*/ 	.word	0x00000000
        /*0020*/ 	.short	0x0005
        /*0022*/ 	.short	0x0028
        /*0024*/ 	.byte	0x00, 0xf0, 0x11, 0x00


	//----- nvinfo : EIATTR_KPARAM_INFO
	.align		4
.L_102:
        /*0028*/ 	.byte	0x04, 0x17
        /*002a*/ 	.short	(.L_104 - .L_103)
.L_103:
        /*002c*/ 	.word	0x00000000
        /*0030*/ 	.short	0x0004
        /*0032*/ 	.short	0x0020
        /*0034*/ 	.byte	0x00, 0xf5, 0x21, 0x00


	//----- nvinfo : EIATTR_KPARAM_INFO
	.align		4
.L_104:
        /*0038*/ 	.byte	0x04, 0x17
        /*003a*/ 	.short	(.L_106 - .L_105)
.L_105:
        /*003c*/ 	.word	0x00000000
        /*0040*/ 	.short	0x0003
        /*0042*/ 	.short	0x0018
        /*0044*/ 	.byte	0x00, 0xf0, 0x21, 0x00


	//----- nvinfo : EIATTR_KPARAM_INFO
	.align		4
.L_106:
        /*0048*/ 	.byte	0x04, 0x17
        /*004a*/ 	.short	(.L_108 - .L_107)
.L_107:
        /*004c*/ 	.word	0x00000000
        /*0050*/ 	.short	0x0002
        /*0052*/ 	.short	0x0010
        /*0054*/ 	.byte	0x00, 0xf0, 0x11, 0x00


	//----- nvinfo : EIATTR_KPARAM_INFO
	.align		4
.L_108:
        /*0058*/ 	.byte	0x04, 0x17
        /*005a*/ 	.short	(.L_110 - .L_109)
.L_109:
        /*005c*/ 	.word	0x00000000
        /*0060*/ 	.short	0x0001
        /*0062*/ 	.short	0x0008
        /*0064*/ 	.byte	0x00, 0xf5, 0x21, 0x00


	//----- nvinfo : EIATTR_KPARAM_INFO
	.align		4
.L_110:
        /*0068*/ 	.byte	0x04, 0x17
        /*006a*/ 	.short	(.L_112 - .L_111)
.L_111:
        /*006c*/ 	.word	0x00000000
        /*0070*/ 	.short	0x0000
        /*0072*/ 	.short	0x0000
        /*0074*/ 	.byte	0x00, 0xf5, 0x21, 0x00


	//----- nvinfo : EIATTR_SPARSE_MMA_MASK
	.align		4
.L_112:
        /*0078*/ 	.byte	0x03, 0x50
        /*007a*/ 	.short	0x0000


	//----- nvinfo : EIATTR_MAXREG_COUNT
	.align		4
        /*007c*/ 	.byte	0x03, 0x1b
        /*007e*/ 	.short	0x00ff


	//----- nvinfo : EIATTR_EXTERNS
	.align		4
        /*0080*/ 	.byte	0x04, 0x0f
        /*0082*/ 	.short	(.L_114 - .L_113)


	//   ....[0]....
	.align		4
.L_113:
        /*0084*/ 	.word	index@(vprintf)


	//----- nvinfo : EIATTR_MERCURY_ISA_VERSION
	.align		4
.L_114:
        /*0088*/ 	.byte	0x03, 0x5f
        /*008a*/ 	.short	0x0101


	//----- nvinfo : EIATTR_VRC_CTA_INIT_COUNT
	.align		4
        /*008c*/ 	.byte	0x02, 0x4a
	.zero		1
	.zero		1


	//----- nvinfo : EIATTR_SYSCALL_OFFSETS
	.align		4
        /*0090*/ 	.byte	0x04, 0x46
        /*0092*/ 	.short	(.L_116 - .L_115)


	//   ....[0]....
.L_115:
        /*0094*/ 	.word	0x00000310


	//   ....[1]....
        /*0098*/ 	.word	0x000005c0


	//   ....[2]....
        /*009c*/ 	.word	0x000006b0


	//----- nvinfo : EIATTR_EXIT_INSTR_OFFSETS
	.align		4
.L_116:
        /*00a0*/ 	.byte	0x04, 0x1c
        /*00a2*/ 	.short	(.L_118 - .L_117)


	//   ....[0]....
.L_117:
        /*00a4*/ 	.word	0x00000350


	//   ....[1]....
        /*00a8*/ 	.word	0x00000770


	//----- nvinfo : EIATTR_CRS_STACK_SIZE
	.align		4
.L_118:
        /*00ac*/ 	.byte	0x04, 0x1e
        /*00ae*/ 	.short	(.L_120 - .L_119)
.L_119:
        /*00b0*/ 	.word	0x00000000


	//----- nvinfo : EIATTR_CBANK_PARAM_SIZE
	.align		4
.L_120:
        /*00b4*/ 	.byte	0x03, 0x19
        /*00b6*/ 	.short	0x0030


	//----- nvinfo : EIATTR_PARAM_CBANK
	.align		4
        /*00b8*/ 	.byte	0x04, 0x0a
        /*00ba*/ 	.short	(.L_122 - .L_121)
	.align		4
.L_121:
        /*00bc*/ 	.word	index@(.nv.constant0._Z26QuantizePerTensorSymmetricIfEvPKT_S2_idPS0_ii)
        /*00c0*/ 	.short	0x0380
        /*00c2*/ 	.short	0x0030


	//----- nvinfo : EIATTR_SW_WAR
	.align		4
.L_122:
        /*00c4*/ 	.byte	0x04, 0x36
        /*00c6*/ 	.short	(.L_124 - .L_123)
.L_123:
        /*00c8*/ 	.word	0x00000008
.L_124:


//--------------------- .nv.info._Z22GetScaleAndZPSymmetricIfEvPKT_S2_idPS0_S3_ --------------------------
	.section	.nv.info._Z22GetScaleAndZPSymmetricIfEvPKT_S2_idPS0_S3_,"",@"SHT_CUDA_INFO"
	.sectionflags	@""
	.align	4


	//----- nvinfo : EIATTR_CUDA_API_VERSION
	.align		4
        /*0000*/ 	.byte	0x04, 0x37
        /*0002*/ 	.short	(.L_126 - .L_125)
.L_125:
        /*0004*/ 	.word	0x00000082


	//----- nvinfo : EIATTR_KPARAM_INFO
	.align		4
.L_126:
        /*0008*/ 	.byte	0x04, 0x17
        /*000a*/ 	.short	(.L_128 - .L_127)
.L_127:
        /*000c*/ 	.word	0x00000000
        /*0010*/ 	.short	0x0005
        /*0012*/ 	.short	0x0028
        /*0014*/ 	.byte	0x00, 0xf5, 0x21, 0x00


	//----- nvinfo : EIATTR_KPARAM_INFO
	.align		4
.L_128:
        /*0018*/ 	.byte	0x04, 0x17
        /*001a*/ 	.short	(.L_130 - .L_129)
.L_129:
        /*001c*/ 	.word	0x00000000
        /*0020*/ 	.short	0x0004
        /*0022*/ 	.short	0x0020
        /*0024*/ 	.byte	0x00, 0xf5, 0x21, 0x00


	//----- nvinfo : EIATTR_KPARAM_INFO
	.align		4
.L_130:
        /*0028*/ 	.byte	0x04, 0x17
        /*002a*/ 	.short	(.L_132 - .L_131)
.L_131:
        /*002c*/ 	.word	0x00000000
        /*0030*/ 	.short	0x0003
        /*0032*/ 	.short	0x0018
        /*0034*/ 	.byte	0x00, 0xf0, 0x21, 0x00


	//----- nvinfo : EIATTR_KPARAM_INFO
	.align		4
.L_132:
        /*0038*/ 	.byte	0x04, 0x17
        /*003a*/ 	.short	(.L_134 - .L_133)
.L_133:
        /*003c*/ 	.word	0x00000000
        /*0040*/ 	.short	0x0002
        /*0042*/ 	.short	0x0010
        /*0044*/ 	.byte	0x00, 0xf0, 0x11, 0x00


	//----- nvinfo : EIATTR_KPARAM_INFO
	.align		4
.L_134:
        /*0048*/ 	.byte	0x04, 0x17
        /*004a*/ 	.short	(.L_136 - .L_135)
.L_135:
        /*004c*/ 	.word	0x00000000
        /*0050*/ 	.short	0x0001
        /*0052*/ 	.short	0x0008
        /*0054*/ 	.byte	0x00, 0xf5, 0x21, 0x00


	//----- nvinfo : EIATTR_KPARAM_INFO
	.align		4
.L_136:
        /*0058*/ 	.byte	0x04, 0x17
        /*005a*/ 	.short	(.L_138 - .L_137)
.L_137:
        /*005c*/ 	.word	0x00000000
        /*0060*/ 	.short	0x0000
        /*0062*/ 	.short	0x0000
        /*0064*/ 	.byte	0x00, 0xf5, 0x21, 0x00


	//----- nvinfo : EIATTR_SPARSE_MMA_MASK
	.align		4
.L_138:
        /*0068*/ 	.byte	0x03, 0x50
        /*006a*/ 	.short	0x0000


	//----- nvinfo : EIATTR_MAXREG_COUNT
	.align		4
        /*006c*/ 	.byte	0x03, 0x1b
        /*006e*/ 	.short	0x00ff


	//----- nvinfo : EIATTR_MERCURY_ISA_VERSION
	.align		4
        /*0070*/ 	.byte	0x03, 0x5f
        /*0072*/ 	.short	0x0101


	//----- nvinfo : EIATTR_VRC_CTA_INIT_COUNT
	.align		4
        /*0074*/ 	.byte	0x02, 0x4a
	.zero		1
	.zero		1


	//----- nvinfo : EIATTR_EXIT_INSTR_OFFSETS
	.align		4
        /*0078*/ 	.byte	0x04, 0x1c
        /*007a*/ 	.short	(.L_140 - .L_139)


	//   ....[0]....
.L_139:
        /*007c*/ 	.word	0x00000070


	//   ....[1]....
        /*0080*/ 	.word	0x000003f0


	//   ....[2]....
        /*0084*/ 	.word	0x00000680


	//----- nvinfo : EIATTR_CRS_STACK_SIZE
	.align		4
.L_140:
        /*0088*/ 	.byte	0x04, 0x1e
        /*008a*/ 	.short	(.L_142 - .L_141)
.L_141:
        /*008c*/ 	.word	0x00000000


	//----- nvinfo : EIATTR_CBANK_PARAM_SIZE
	.align		4
.L_142:
        /*0090*/ 	.byte	0x03, 0x19
        /*0092*/ 	.short	0x0030


	//----- nvinfo : EIATTR_PARAM_CBANK
	.align		4
        /*0094*/ 	.byte	0x04, 0x0a
        /*0096*/ 	.short	(.L_144 - .L_143)
	.align		4
.L_143:
        /*0098*/ 	.word	index@(.nv.constant0._Z22GetScaleAndZPSymmetricIfEvPKT_S2_idPS0_S3_)
        /*009c*/ 	.short	0x0380
        /*009e*/ 	.short	0x0030


	//----- nvinfo : EIATTR_SW_WAR
	.align		4
.L_144:
        /*00a0*/ 	.byte	0x04, 0x36
        /*00a2*/ 	.short	(.L_146 - .L_145)
.L_145:
        /*00a4*/ 	.word	0x00000008
.L_146:


//--------------------- .nv.info._Z21ReduceMaxMinPerTensorIfEvPKT_iPS0_S3_ii --------------------------
	.section	.nv.info._Z21ReduceMaxMinPerTensorIfEvPKT_iPS0_S3_ii,"",@"SHT_CUDA_INFO"
	.sectionflags	@""
	.align	4


	//----- nvinfo : EIATTR_CUDA_API_VERSION
	.align		4
        /*0000*/ 	.byte	0x04, 0x37
        /*0002*/ 	.short	(.L_148 - .L_147)
.L_147:
        /*0004*/ 	.word	0x00000082


	//----- nvinfo : EIATTR_KPARAM_INFO
	.align		4
.L_148:
        /*0008*/ 	.byte	0x04, 0x17
        /*000a*/ 	.short	(.L_150 - .L_149)
.L_149:
        /*000c*/ 	.word	0x00000000
        /*0010*/ 	.short	0x0005
        /*0012*/ 	.short	0x0024
        /*0014*/ 	.byte	0x00, 0xf0, 0x11, 0x00


	//----- nvinfo : EIATTR_KPARAM_INFO
	.align		4
.L_150:
        /*0018*/ 	.byte	0x04, 0x17
        /*001a*/ 	.short	(.L_152 - .L_151)
.L_151:
        /*001c*/ 	.word	0x00000000
        /*0020*/ 	.short	0x0004
        /*0022*/ 	.short	0x0020
        /*0024*/ 	.byte	0x00, 0xf0, 0x11, 0x00


	//----- nvinfo : EIATTR_KPARAM_INFO
	.align		4
.L_152:
        /*0028*/ 	.byte	0x04, 0x17
        /*002a*/ 	.short	(.L_154 - .L_153)
.L_153:
        /*002c*/ 	.word	0x00000000
        /*0030*/ 	.short	0x0003
        /*0032*/ 	.short	0x0018
        /*0034*/ 	.byte	0x00, 0xf5, 0x21, 0x00


	//----- nvinfo : EIATTR_KPARAM_INFO
	.align		4
.L_154:
        /*0038*/ 	.byte	0x04, 0x17
        /*003a*/ 	.short	(.L_156 - .L_155)
.L_155:
        /*003c*/ 	.word	0x00000000
        /*0040*/ 	.short	0x0002
        /*0042*/ 	.short	0x0010
        /*0044*/ 	.byte	0x00, 0xf5, 0x21, 0x00


	//----- nvinfo : EIATTR_KPARAM_INFO
	.align		4
.L_156:
        /*0048*/ 	.byte	0x04, 0x17
        /*004a*/ 	.short	(.L_158 - .L_157)
.L_157:
        /*004c*/ 	.word	0x00000000
        /*0050*/ 	.short	0x0001
        /*0052*/ 	.short	0x0008
        /*0054*/ 	.byte	0x00, 0xf0, 0x11, 0x00


	//----- nvinfo : EIATTR_KPARAM_INFO
	.align		4
.L_158:
        /*0058*/ 	.byte	0x04, 0x17
        /*005a*/ 	.short	(.L_160 - .L_159)
.L_159:
        /*005c*/ 	.word	0x00000000
        /*0060*/ 	.short	0x0000
        /*0062*/ 	.short	0x0000
        /*0064*/ 	.byte	0x00, 0xf5, 0x21, 0x00


	//----- nvinfo : EIATTR_SPARSE_MMA_MASK
	.align		4
.L_160:
        /*0068*/ 	.byte	0x03, 0x50
        /*006a*/ 	.short	0x0000


	//----- nvinfo : EIATTR_MAXREG_COUNT
	.align		4
        /*006c*/ 	.byte	0x03, 0x1b
        /*006e*/ 	.short	0x00ff


	//----- nvinfo : EIATTR_NUM_BARRIERS
	.align		4
        /*0070*/ 	.byte	0x02, 0x4c
        /*0072*/ 	.byte	0x01
	.zero		1


	//----- nvinfo : EIATTR_MERCURY_ISA_VERSION
	.align		4
        /*0074*/ 	.byte	0x03, 0x5f
        /*0076*/ 	.short	0x0101


	//----- nvinfo : EIATTR_VRC_CTA_INIT_COUNT
	.align		4
        /*0078*/ 	.byte	0x02, 0x4a
	.zero		1
	.zero		1


	//----- nvinfo : EIATTR_EXIT_INSTR_OFFSETS
	.align		4
        /*007c*/ 	.byte	0x04, 0x1c
        /*007e*/ 	.short	(.L_162 - .L_161)


	//   ....[0]....
.L_161:
        /*0080*/ 	.word	0x00000760


	//   ....[1]....
        /*0084*/ 	.word	0x000008e0


	//----- nvinfo : EIATTR_CRS_STACK_SIZE
	.align		4
.L_162:
        /*0088*/ 	.byte	0x04, 0x1e
        /*008a*/ 	.short	(.L_164 - .L_163)
.L_163:
        /*008c*/ 	.word	0x00000000


	//----- nvinfo : EIATTR_CBANK_PARAM_SIZE
	.align		4
.L_164:
        /*0090*/ 	.byte	0x03, 0x19
        /*0092*/ 	.short	0x0028


	//----- nvinfo : EIATTR_PARAM_CBANK
	.align		4
        /*0094*/ 	.byte	0x04, 0x0a
        /*0096*/ 	.short	(.L_166 - .L_165)
	.align		4
.L_165:
        /*0098*/ 	.word	index@(.nv.constant0._Z21ReduceMaxMinPerTensorIfEvPKT_iPS0_S3_ii)
        /*009c*/ 	.short	0x0380
        /*009e*/ 	.short	0x0028


	//----- nvinfo : EIATTR_SW_WAR
	.align		4
.L_166:
        /*00a0*/ 	.byte	0x04, 0x36
        /*00a2*/ 	.short	(.L_168 - .L_167)
.L_167:
        /*00a4*/ 	.word	0x00000008
.L_168:


//--------------------- .nv.callgraph             --------------------------
	.section	.nv.callgraph,"",@"SHT_CUDA_CALLGRAPH"
	.align	4
	.sectionentsize	8
	.align		4
        /*0000*/ 	.word	0x00000000
	.align		4
        /*0004*/ 	.word	0xffffffff
	.align		4
        /*0008*/ 	.word	index@(_Z22ReduceMaxMinPerChannelIfEvPKT_iPS0_S3_ii)
	.align		4
        /*000c*/ 	.word	index@(vprintf)
	.align		4
        /*0010*/ 	.word	index@(_Z26QuantizePerTensorSymmetricIfEvPKT_S2_idPS0_ii)
	.align		4
        /*0014*/ 	.word	index@(vprintf)
	.align		4
        /*0018*/ 	.word	0x00000000
	.align		4
        /*001c*/ 	.word	0xfffffffe
	.align		4
        /*0020*/ 	.word	0x00000000
	.align		4
        /*0024*/ 	.word	0xfffffffd
	.align		4
        /*0028*/ 	.word	0x00000000
	.align		4
        /*002c*/ 	.word	0xfffffffc


//--------------------- .nv.constant4             --------------------------
	.section	.nv.constant4,"a",@progbits
	.align	8
	.align		8
.nv.constant4:
        /*0000*/ 	.dword	$str
	.align		8
        /*0008*/ 	.dword	$str$1
	.align		8
        /*0010*/ 	.dword	$str$2
	.align		8
        /*0018*/ 	.dword	$str$3
	.align		8
        /*0020*/ 	.dword	$str$4
	.align		8
        /*0028*/ 	.dword	vprintf


//--------------------- .text._Z27QuantizePerChannelSymmetricIfEvPKT_S2_idPS0_ii --------------------------
	.section	.text._Z27QuantizePerChannelSymmetricIfEvPKT_S2_idPS0_ii,"ax",@progbits
	.align	128
        .global         _Z27QuantizePerChannelSymmetricIfEvPKT_S2_idPS0_ii
        .type           _Z27QuantizePerChannelSymmetricIfEvPKT_S2_idPS0_ii,@function
        .size           _Z27QuantizePerChannelSymmetricIfEvPKT_S2_idPS0_ii,(.L_x_104 - _Z27QuantizePerChannelSymmetricIfEvPKT_S2_idPS0_ii)
        .other          _Z27QuantizePerChannelSymmetricIfEvPKT_S2_idPS0_ii,@"STO_CUDA_ENTRY STV_DEFAULT"
_Z27QuantizePerChannelSymmetricIfEvPKT_S2_idPS0_ii:
.text._Z27QuantizePerChannelSymmetricIfEvPKT_S2_idPS0_ii:
[----:B------:R-:W-:Y:S01]  /*0000*/  LDC R1, c[0x0][0x37c] ;  /* 0x0000df00ff017b82 */ /* 0x000fe20000000800 */
[----:B------:R-:W0:Y:S07]  /*0010*/  S2R R21, SR_CTAID.X ;  /* 0x0000000000157919 */ /* 0x000e2e0000002500 */
[----:B------:R-:W1:Y:S01]  /*0020*/  LDC.64 R2, c[0x0][0x398] ;  /* 0x0000e600ff027b82 */ /* 0x000e620000000a00 */
[----:B------:R-:W2:Y:S01]  /*0030*/  LDCU UR4, c[0x0][0x360] ;  /* 0x00006c00ff0477ac */ /* 0x000ea20008000800 */
[----:B------:R-:W0:Y:S06]  /*0040*/  S2R R0, SR_TID.X ;  /* 0x0000000000007919 */ /* 0x000e2c0000002100 */
[----:B------:R-:W2:Y:S01]  /*0050*/  LDC R15, c[0x0][0x370] ;  /* 0x0000dc00ff0f7b82 */ /* 0x000ea20000000800 */
[----:B-1----:R-:W-:Y:S01]  /*0060*/  DADD R2, R2, -1 ;  /* 0xbff0000002027429 */ /* 0x002fe20000000000 */
[----:B--2---:R-:W-:-:S02]  /*0070*/  IMAD R15, R15, UR4, RZ ;  /* 0x000000040f0f7c24 */ /* 0x004fc4000f8e02ff */
[----:B0-----:R-:W-:Y:S01]  /*0080*/  IMAD R21, R21, UR4, R0 ;  /* 0x0000000415157c24 */ /* 0x001fe2000f8e0200 */
[----:B------:R-:W-:-:S07]  /*0090*/  MOV R0, 0xb0 ;  /* 0x000000b000007802 */ /* 0x000fce0000000f00 */
[----:B------:R-:W-:Y:S05]  /*00a0*/  CALL.REL.NOINC `($_Z27QuantizePerChannelSymmetricIfEvPKT_S2_idPS0_ii$__internal_accurate_pow) ;  /* 0x0000001800ac7944 */ /* 0x000fea0003c00000 */
[----:B------:R-:W-:Y:S01]  /*00b0*/  DADD R4, R2, 2 ;  /* 0x4000000002047429 */ /* 0x000fe20000000000 */
[----:B------:R-:W0:Y:S09]  /*00c0*/  LDCU UR4, c[0x0][0x390] ;  /* 0x00007200ff0477ac */ /* 0x000e320008000800 */
[----:B------:R-:W-:Y:S01]  /*00d0*/  LOP3.LUT R4, R5, 0x7ff00000, RZ, 0xc0, !PT ;  /* 0x7ff0000005047812 */ /* 0x000fe200078ec0ff */
[----:B------:R-:W-:-:S03]  /*00e0*/  IMAD.MOV.U32 R5, RZ, RZ, R7 ;  /* 0x000000ffff057224 */ /* 0x000fc600078e0007 */
[----:B------:R-:W-:Y:S01]  /*00f0*/  ISETP.NE.AND P1, PT, R4, 0x7ff00000, PT ;  /* 0x7ff000000400780c */ /* 0x000fe20003f25270 */
[----:B------:R-:W-:Y:S01]  /*0100*/  IMAD.MOV.U32 R4, RZ, RZ, R6 ;  /* 0x000000ffff047224 */ /* 0x000fe200078e0006 */
[----:B0-----:R-:W-:-:S11]  /*0110*/  ISETP.GE.AND P0, PT, R21, UR4, PT ;  /* 0x0000000415007c0c */ /* 0x001fd6000bf06270 */
[----:B------:R-:W-:Y:S05]  /*0120*/  @P1 BRA `(.L_x_0) ;  /* 0x00000000001c1947 */ /* 0x000fea0003800000 */
[----:B------:R-:W-:-:S14]  /*0130*/  DSETP.NAN.AND P1, PT, R2, R2, PT ;  /* 0x000000020200722a */ /* 0x000fdc0003f28000 */
[----:B------:R-:W-:Y:S01]  /*0140*/  @P1 DADD R4, R2, 2 ;  /* 0x4000000002041429 */ /* 0x000fe20000000000 */
[----:B------:R-:W-:Y:S10]  /*0150*/  @P1 BRA `(.L_x_0) ;  /* 0x0000000000101947 */ /* 0x000ff40003800000 */
[----:B------:R-:W-:-:S14]  /*0160*/  DSETP.NEU.AND P1, PT, |R2|, +INF , PT ;  /* 0x7ff000000200742a */ /* 0x000fdc0003f2d200 */
[----:B------:R-:W-:Y:S01]  /*0170*/  @!P1 ISETP.GE.AND P2, PT, R3, RZ, PT ;  /* 0x000000ff0300920c */ /* 0x000fe20003f46270 */
[----:B------:R-:W-:-:S03]  /*0180*/  @!P1 IMAD.MOV.U32 R4, RZ, RZ, RZ ;  /* 0x000000ffff049224 */ /* 0x000fc600078e00ff */
[----:B------:R-:W-:-:S09]  /*0190*/  @!P1 SEL R5, RZ, 0x7ff00000, !P2 ;  /* 0x7ff00000ff059807 */ /* 0x000fd20005000000 */
.L_x_0:
[----:B------:R-:W-:Y:S05]  /*01a0*/  @P0 EXIT ;  /* 0x000000000000094d */ /* 0x000fea0003800000 */
[----:B------:R-:W0:Y:S01]  /*01b0*/  I2F.U32.RP R10, R15 ;  /* 0x0000000f000a7306 */ /* 0x000e220000209000 */
[C---:B------:R-:W-:Y:S01]  /*01c0*/  IMAD.IADD R0, R15.reuse, 0x1, R21 ;  /* 0x000000010f007824 */ /* 0x040fe200078e0215 */
[----:B------:R-:W-:Y:S01]  /*01d0*/  IADD3 R11, PT, PT, RZ, -R15, RZ ;  /* 0x8000000fff0b7210 */ /* 0x000fe20007ffe0ff */
[----:B------:R-:W-:Y:S01]  /*01e0*/  DSETP.NEU.AND P3, PT, R2, RZ, PT ;  /* 0x000000ff0200722a */ /* 0x000fe20003f6d000 */
[----:B------:R-:W-:Y:S01]  /*01f0*/  ISETP.NE.U32.AND P2, PT, R15, RZ, PT ;  /* 0x000000ff0f00720c */ /* 0x000fe20003f45070 */
[----:B------:R-:W1:Y:S01]  /*0200*/  LDCU.64 UR6, c[0x0][0x358] ;  /* 0x00006b00ff0677ac */ /* 0x000e620008000a00 */
[C---:B------:R-:W-:Y:S01]  /*0210*/  ISETP.GE.AND P0, PT, R0.reuse, UR4, PT ;  /* 0x0000000400007c0c */ /* 0x040fe2000bf06270 */
[----:B------:R-:W-:Y:S01]  /*0220*/  BSSY.RECONVERGENT B0, `(.L_x_1) ;  /* 0x0000059000007945 */ /* 0x000fe20003800200 */
[----:B------:R-:W-:Y:S01]  /*0230*/  VIMNMX R9, PT, PT, R0, UR4, !PT ;  /* 0x0000000400097c48 */ /* 0x000fe2000ffe0100 */
[----:B------:R-:W2:Y:S01]  /*0240*/  LDCU UR4, c[0x0][0x3a8] ;  /* 0x00007500ff0477ac */ /* 0x000ea20008000800 */
[----:B------:R-:W-:-:S02]  /*0250*/  SEL R8, RZ, 0x1, P0 ;  /* 0x00000001ff087807 */ /* 0x000fc40000000000 */
[----:B------:R-:W-:Y:S02]  /*0260*/  FSEL R4, R4, RZ, P3 ;  /* 0x000000ff04047208 */ /* 0x000fe40001800000 */
[----:B------:R-:W-:Y:S01]  /*0270*/  IADD3 R0, PT, PT, R9, -R0, -R8 ;  /* 0x8000000009007210 */ /* 0x000fe20007ffe808 */
[----:B0-----:R-:W0:Y:S01]  /*0280*/  MUFU.RCP R10, R10 ;  /* 0x0000000a000a7308 */ /* 0x001e220000001000 */
[----:B------:R-:W-:-:S07]  /*0290*/  FSEL R5, R5, 1.875, P3 ;  /* 0x3ff0000005057808 */ /* 0x000fce0001800000 */
[----:B------:R-:W3:Y:S01]  /*02a0*/  F2F.F32.F64 R4, R4 ;  /* 0x0000000400047310 */ /* 0x000ee20000301000 */
[----:B--2---:R-:W-:Y:S01]  /*02b0*/  UIADD3 UR4, UPT, UPT, UR4, -0x1, URZ ;  /* 0xffffffff04047890 */ /* 0x004fe2000fffe0ff */
[----:B0-----:R-:W-:-:S06]  /*02c0*/  VIADD R6, R10, 0xffffffe ;  /* 0x0ffffffe0a067836 */ /* 0x001fcc0000000000 */
[----:B------:R0:W2:Y:S01]  /*02d0*/  F2I.FTZ.U32.TRUNC.NTZ R7, R6 ;  /* 0x0000000600077305 */ /* 0x0000a2000021f000 */
[----:B---3--:R-:W-:-:S04]  /*02e0*/  FADD R16, R4, -1 ;  /* 0xbf80000004107421 */ /* 0x008fc80000000000 */
[----:B------:R-:W-:Y:S01]  /*02f0*/  FADD R17, -R16, -1 ;  /* 0xbf80000010117421 */ /* 0x000fe20000000100 */
[----:B0-----:R-:W-:Y:S02]  /*0300*/  IMAD.MOV.U32 R6, RZ, RZ, RZ ;  /* 0x000000ffff067224 */ /* 0x001fe400078e00ff */
[----:B--2---:R-:W-:-:S04]  /*0310*/  IMAD R11, R11, R7, RZ ;  /* 0x000000070b0b7224 */ /* 0x004fc800078e02ff */
[----:B------:R-:W-:-:S06]  /*0320*/  IMAD.HI.U32 R7, R7, R11, R6 ;  /* 0x0000000b07077227 */ /* 0x000fcc00078e0006 */
[----:B------:R-:W-:-:S04]  /*0330*/  IMAD.HI.U32 R7, R7, R0, RZ ;  /* 0x0000000007077227 */ /* 0x000fc800078e00ff */
[----:B------:R-:W-:-:S04]  /*0340*/  IMAD.MOV R6, RZ, RZ, -R7 ;  /* 0x000000ffff067224 */ /* 0x000fc800078e0a07 */
[----:B------:R-:W-:-:S05]  /*0350*/  IMAD R0, R15, R6, R0 ;  /* 0x000000060f007224 */ /* 0x000fca00078e0200 */
[----:B------:R-:W-:-:S13]  /*0360*/  ISETP.GE.U32.AND P0, PT, R0, R15, PT ;  /* 0x0000000f0000720c */ /* 0x000fda0003f06070 */
[----:B------:R-:W-:Y:S01]  /*0370*/  @P0 IMAD.IADD R0, R0, 0x1, -R15 ;  /* 0x0000000100000824 */ /* 0x000fe200078e0a0f */
[----:B------:R-:W-:-:S04]  /*0380*/  @P0 IADD3 R7, PT, PT, R7, 0x1, RZ ;  /* 0x0000000107070810 */ /* 0x000fc80007ffe0ff */
[----:B------:R-:W-:-:S13]  /*0390*/  ISETP.GE.U32.AND P1, PT, R0, R15, PT ;  /* 0x0000000f0000720c */ /* 0x000fda0003f26070 */
[----:B------:R-:W-:Y:S01]  /*03a0*/  @P1 VIADD R7, R7, 0x1 ;  /* 0x0000000107071836 */ /* 0x000fe20000000000 */
[----:B------:R-:W-:-:S05]  /*03b0*/  @!P2 LOP3.LUT R7, RZ, R15, RZ, 0x33, !PT ;  /* 0x0000000fff07a212 */ /* 0x000fca00078e33ff */
[----:B------:R-:W-:-:S05]  /*03c0*/  IMAD.IADD R2, R8, 0x1, R7 ;  /* 0x0000000108027824 */ /* 0x000fca00078e0207 */
[----:B------:R-:W-:-:S04]  /*03d0*/  LOP3.LUT R0, R2, 0x3, RZ, 0xc0, !PT ;  /* 0x0000000302007812 */ /* 0x000fc800078ec0ff */
[----:B------:R-:W-:-:S13]  /*03e0*/  ISETP.NE.AND P0, PT, R0, 0x3, PT ;  /* 0x000000030000780c */ /* 0x000fda0003f05270 */
[----:B-1----:R-:W-:Y:S05]  /*03f0*/  @!P0 BRA `(.L_x_2) ;  /* 0x0000000000ec8947 */ /* 0x002fea0003800000 */
[----:B------:R-:W0:Y:S01]  /*0400*/  LDC R4, c[0x0][0x3ac] ;  /* 0x0000eb00ff047b82 */ /* 0x000e220000000800 */
[----:B------:R-:W-:-:S05]  /*0410*/  VIADD R0, R2, 0x1 ;  /* 0x0000000102007836 */ /* 0x000fca0000000000 */
[----:B------:R-:W-:Y:S02]  /*0420*/  LOP3.LUT R0, R0, 0x3, RZ, 0xc0, !PT ;  /* 0x0000000300007812 */ /* 0x000fe400078ec0ff */
[----:B------:R-:W1:Y:S03]  /*0430*/  LDC.64 R8, c[0x0][0x388] ;  /* 0x0000e200ff087b82 */ /* 0x000e660000000a00 */
[----:B------:R-:W-:-:S05]  /*0440*/  IMAD.MOV R3, RZ, RZ, -R0 ;  /* 0x000000ffff037224 */ /* 0x000fca00078e0a00 */
[----:B------:R-:W2:Y:S08]  /*0450*/  LDC.64 R12, c[0x0][0x3a0] ;  /* 0x0000e800ff0c7b82 */ /* 0x000eb00000000a00 */
[----:B------:R-:W3:Y:S02]  /*0460*/  LDC.64 R10, c[0x0][0x380] ;  /* 0x0000e000ff0a7b82 */ /* 0x000ee40000000a00 */
.L_x_5:
[----:B0---4-:R-:W-:-:S04]  /*0470*/  IABS R5, R4 ;  /* 0x0000000400057213 */ /* 0x011fc80000000000 */
[----:B------:R-:W0:Y:S08]  /*0480*/  I2F.RP R0, R5 ;  /* 0x0000000500007306 */ /* 0x000e300000209400 */
[----:B0-----:R-:W0:Y:S02]  /*0490*/  MUFU.RCP R0, R0 ;  /* 0x0000000000007308 */ /* 0x001e240000001000 */
[----:B0-----:R-:W-:-:S06]  /*04a0*/  IADD3 R6, PT, PT, R0, 0xffffffe, RZ ;  /* 0x0ffffffe00067810 */ /* 0x001fcc0007ffe0ff */
[----:B------:R0:W4:Y:S02]  /*04b0*/  F2I.FTZ.U32.TRUNC.NTZ R7, R6 ;  /* 0x0000000600077305 */ /* 0x000124000021f000 */
[----:B0-----:R-:W-:Y:S02]  /*04c0*/  IMAD.MOV.U32 R6, RZ, RZ, RZ ;  /* 0x000000ffff067224 */ /* 0x001fe400078e00ff */
[----:B----4-:R-:W-:-:S04]  /*04d0*/  IMAD.MOV R14, RZ, RZ, -R7 ;  /* 0x000000ffff0e7224 */ /* 0x010fc800078e0a07 */
[----:B------:R-:W-:Y:S01]  /*04e0*/  IMAD R19, R14, R5, RZ ;  /* 0x000000050e137224 */ /* 0x000fe200078e02ff */
[----:B------:R-:W-:-:S03]  /*04f0*/  IABS R14, R21 ;  /* 0x00000015000e7213 */ /* 0x000fc60000000000 */
[----:B------:R-:W-:-:S06]  /*0500*/  IMAD.HI.U32 R7, R7, R19, R6 ;  /* 0x0000001307077227 */ /* 0x000fcc00078e0006 */
[----:B------:R-:W-:-:S04]  /*0510*/  IMAD.HI.U32 R7, R7, R14, RZ ;  /* 0x0000000e07077227 */ /* 0x000fc800078e00ff */
[----:B------:R-:W-:-:S04]  /*0520*/  IMAD.MOV R0, RZ, RZ, -R7 ;  /* 0x000000ffff007224 */ /* 0x000fc800078e0a07 */
[----:B------:R-:W-:-:S05]  /*0530*/  IMAD R0, R5, R0, R14 ;  /* 0x0000000005007224 */ /* 0x000fca00078e020e */
[----:B------:R-:W-:-:S13]  /*0540*/  ISETP.GT.U32.AND P1, PT, R5, R0, PT ;  /* 0x000000000500720c */ /* 0x000fda0003f24070 */
[----:B------:R-:W-:Y:S01]  /*0550*/  @!P1 IMAD.IADD R0, R0, 0x1, -R5 ;  /* 0x0000000100009824 */ /* 0x000fe200078e0a05 */
[----:B------:R-:W-:Y:S02]  /*0560*/  @!P1 IADD3 R7, PT, PT, R7, 0x1, RZ ;  /* 0x0000000107079810 */ /* 0x000fe40007ffe0ff */
[----:B------:R-:W-:Y:S02]  /*0570*/  ISETP.NE.AND P1, PT, R4, RZ, PT ;  /* 0x000000ff0400720c */ /* 0x000fe40003f25270 */
[----:B------:R-:W-:Y:S02]  /*0580*/  ISETP.GE.U32.AND P0, PT, R0, R5, PT ;  /* 0x000000050000720c */ /* 0x000fe40003f06070 */
[----:B------:R-:W-:-:S04]  /*0590*/  LOP3.LUT R0, R21, R4, RZ, 0x3c, !PT ;  /* 0x0000000415007212 */ /* 0x000fc800078e3cff */
[----:B------:R-:W-:-:S07]  /*05a0*/  ISETP.GE.AND P2, PT, R0, RZ, PT ;  /* 0x000000ff0000720c */ /* 0x000fce0003f46270 */
[----:B------:R-:W-:-:S06]  /*05b0*/  @P0 VIADD R7, R7, 0x1 ;  /* 0x0000000107070836 */ /* 0x000fcc0000000000 */
[----:B------:R-:W-:Y:S01]  /*05c0*/  @!P2 IMAD.MOV R7, RZ, RZ, -R7 ;  /* 0x000000ffff07a224 */ /* 0x000fe200078e0a07 */
[----:B------:R-:W-:-:S04]  /*05d0*/  @!P1 LOP3.LUT R7, RZ, R4, RZ, 0x33, !PT ;  /* 0x00000004ff079212 */ /* 0x000fc800078e33ff */
[----:B------:R-:W-:-:S05]  /*05e0*/  VIMNMX R19, PT, PT, R7, UR4, PT ;  /* 0x0000000407137c48 */ /* 0x000fca000bfe0100 */
[----:B-1----:R-:W-:-:S06]  /*05f0*/  IMAD.WIDE R18, R19, 0x4, R8 ;  /* 0x0000000413127825 */ /* 0x002fcc00078e0208 */
[----:B------:R-:W4:Y:S01]  /*0600*/  LDG.E R18, desc[UR6][R18.64] ;  /* 0x0000000612127981 */ /* 0x000f22000c1e1900 */
[----:B---3--:R-:W-:-:S05]  /*0610*/  IMAD.WIDE R22, R21, 0x4, R10 ;  /* 0x0000000415167825 */ /* 0x008fca00078e020a */
[----:B------:R-:W3:Y:S01]  /*0620*/  LDG.E R25, desc[UR6][R22.64] ;  /* 0x0000000616197981 */ /* 0x000ee2000c1e1900 */
[----:B------:R-:W-:Y:S01]  /*0630*/  BSSY.RECONVERGENT B1, `(.L_x_3) ;  /* 0x000000d000017945 */ /* 0x000fe20003800200 */
[----:B--2---:R-:W-:Y:S01]  /*0640*/  IMAD.WIDE R6, R21, 0x4, R12 ;  /* 0x0000000415067825 */ /* 0x004fe200078e020c */
[----:B----4-:R-:W0:Y:S08]  /*0650*/  MUFU.RCP R0, R18 ;  /* 0x0000001200007308 */ /* 0x010e300000001000 */
[----:B---3--:R-:W1:Y:S01]  /*0660*/  FCHK P0, R25, R18 ;  /* 0x0000001219007302 */ /* 0x008e620000000000 */
[----:B0-----:R-:W-:-:S04]  /*0670*/  FFMA R5, -R18, R0, 1 ;  /* 0x3f80000012057423 */ /* 0x001fc80000000100 */
[----:B------:R-:W-:-:S04]  /*0680*/  FFMA R0, R0, R5, R0 ;  /* 0x0000000500007223 */ /* 0x000fc80000000000 */
[----:B------:R-:W-:-:S04]  /*0690*/  FFMA R5, R25, R0, RZ ;  /* 0x0000000019057223 */ /* 0x000fc800000000ff */
[----:B------:R-:W-:-:S04]  /*06a0*/  FFMA R14, -R18, R5, R25 ;  /* 0x00000005120e7223 */ /* 0x000fc80000000119 */
[----:B------:R-:W-:Y:S01]  /*06b0*/  FFMA R0, R0, R14, R5 ;  /* 0x0000000e00007223 */ /* 0x000fe20000000005 */
[----:B-1----:R-:W-:Y:S06]  /*06c0*/  @!P0 BRA `(.L_x_4) ;  /* 0x00000000000c8947 */ /* 0x002fec0003800000 */
[----:B------:R-:W-:Y:S01]  /*06d0*/  IMAD.MOV.U32 R0, RZ, RZ, R18 ;  /* 0x000000ffff007224 */ /* 0x000fe200078e0012 */
[----:B------:R-:W-:-:S07]  /*06e0*/  MOV R14, 0x700 ;  /* 0x00000700000e7802 */ /* 0x000fce0000000f00 */
[----:B------:R-:W-:Y:S05]  /*06f0*/  CALL.REL.NOINC `($__internal_0_$__cuda_sm3x_div_rn_noftz_f32_slowpath) ;  /* 0x0000000c007c7944 */ /* 0x000fea0003c00000 */
.L_x_4:
[----:B------:R-:W-:Y:S05]  /*0700*/  BSYNC.RECONVERGENT B1 ;  /* 0x0000000000017941 */ /* 0x000fea0003800200 */
.L_x_3:
[----:B------:R-:W0:Y:S01]  /*0710*/  FRND R5, R0 ;  /* 0x0000000000057307 */ /* 0x000e220000201000 */
[----:B------:R-:W-:Y:S01]  /*0720*/  VIADD R3, R3, 0x1 ;  /* 0x0000000103037836 */ /* 0x000fe20000000000 */
[----:B------:R-:W-:Y:S02]  /*0730*/  IADD3 R21, PT, PT, R15, R21, RZ ;  /* 0x000000150f157210 */ /* 0x000fe40007ffe0ff */
[----:B0-----:R-:W-:-:S04]  /*0740*/  FSETP.GT.AND P0, PT, R5, R16, PT ;  /* 0x000000100500720b */ /* 0x001fc80003f04000 */
[----:B------:R-:W-:-:S04]  /*0750*/  FSEL R14, R16, R5, P0 ;  /* 0x00000005100e7208 */ /* 0x000fc80000000000 */
[----:B------:R-:W-:-:S04]  /*0760*/  FSETP.GEU.AND P0, PT, R14, R17, PT ;  /* 0x000000110e00720b */ /* 0x000fc80003f0e000 */
[----:B------:R-:W-:Y:S02]  /*0770*/  FSEL R5, R17, R14, !P0 ;  /* 0x0000000e11057208 */ /* 0x000fe40004000000 */
[----:B------:R-:W-:-:S03]  /*0780*/  ISETP.NE.AND P0, PT, R3, RZ, PT ;  /* 0x000000ff0300720c */ /* 0x000fc60003f05270 */
[----:B------:R4:W-:Y:S10]  /*0790*/  STG.E desc[UR6][R6.64], R5 ;  /* 0x0000000506007986 */ /* 0x0009f4000c101906 */
[----:B------:R-:W-:Y:S05]  /*07a0*/  @P0 BRA `(.L_x_5) ;  /* 0xfffffffc00300947 */ /* 0x000fea000383ffff */
.L_x_2:
[----:B------:R-:W-:Y:S05]  /*07b0*/  BSYNC.RECONVERGENT B0 ;  /* 0x0000000000007941 */ /* 0x000fea0003800200 */
.L_x_1:
[----:B------:R-:W0:Y:S01]  /*07c0*/  LDC R18, c[0x0][0x3ac] ;  /* 0x0000eb00ff127b82 */ /* 0x000e220000000800 */
[----:B------:R-:W-:Y:S01]  /*07d0*/  ISETP.GE.U32.AND P0, PT, R2, 0x3, PT ;  /* 0x000000030200780c */ /* 0x000fe20003f06070 */
[----:B------:R-:W1:Y:S06]  /*07e0*/  LDCU UR5, c[0x0][0x390] ;  /* 0x00007200ff0577ac */ /* 0x000e6c0008000800 */
[----:B------:R-:W2:Y:S08]  /*07f0*/  LDC.64 R12, c[0x0][0x388] ;  /* 0x0000e200ff0c7b82 */ /* 0x000eb00000000a00 */
[----:B------:R-:W3:Y:S08]  /*0800*/  LDC.64 R10, c[0x0][0x3a0] ;  /* 0x0000e800ff0a7b82 */ /* 0x000ef00000000a00 */
[----:B------:R-:W0:Y:S08]  /*0810*/  LDC.64 R8, c[0x0][0x380] ;  /* 0x0000e000ff087b82 */ /* 0x000e300000000a00 */
[----:B----4-:R-:W4:Y:S01]  /*0820*/  LDC.64 R6, c[0x0][0x388] ;  /* 0x0000e200ff067b82 */ /* 0x010f220000000a00 */
[----:B-1----:R-:W-:Y:S05]  /*0830*/  @!P0 EXIT ;  /* 0x000000000000894d */ /* 0x002fea0003800000 */
.L_x_14:
[----:B01----:R-:W-:Y:S01]  /*0840*/  IABS R5, R18 ;  /* 0x0000001200057213 */ /* 0x003fe20000000000 */
[----:B------:R-:W-:-:S03]  /*0850*/  IMAD.MOV.U32 R2, RZ, RZ, RZ ;  /* 0x000000ffff027224 */ /* 0x000fc600078e00ff */
[----:B------:R-:W0:Y:S08]  /*0860*/  I2F.RP R4, R5 ;  /* 0x0000000500047306 */ /* 0x000e300000209400 */
[----:B0-----:R-:W0:Y:S02]  /*0870*/  MUFU.RCP R4, R4 ;  /* 0x0000000400047308 */ /* 0x001e240000001000 */
[----:B0-----:R-:W-:-:S06]  /*0880*/  VIADD R14, R4, 0xffffffe ;  /* 0x0ffffffe040e7836 */ /* 0x001fcc0000000000 */
[----:B------:R-:W0:Y:S02]  /*0890*/  F2I.FTZ.U32.TRUNC.NTZ R3, R14 ;  /* 0x0000000e00037305 */ /* 0x000e24000021f000 */
[----:B0-----:R-:W-:-:S04]  /*08a0*/  IMAD.MOV R0, RZ, RZ, -R3 ;  /* 0x000000ffff007224 */ /* 0x001fc800078e0a03 */
[----:B------:R-:W-:Y:S01]  /*08b0*/  IMAD R19, R0, R5, RZ ;  /* 0x0000000500137224 */ /* 0x000fe200078e02ff */
[----:B------:R-:W-:-:S03]  /*08c0*/  IABS R0, R21 ;  /* 0x0000001500007213 */ /* 0x000fc60000000000 */
[----:B------:R-:W-:-:S04]  /*08d0*/  IMAD.HI.U32 R19, R3, R19, R2 ;  /* 0x0000001303137227 */ /* 0x000fc800078e0002 */
[----:B------:R-:W-:-:S04]  /*08e0*/  IMAD.MOV.U32 R2, RZ, RZ, R0 ;  /* 0x000000ffff027224 */ /* 0x000fc800078e0000 */
[----:B------:R-:W-:-:S05]  /*08f0*/  IMAD.HI.U32 R0, R19, R2, RZ ;  /* 0x0000000213007227 */ /* 0x000fca00078e00ff */
[----:B------:R-:W-:-:S05]  /*0900*/  IADD3 R3, PT, PT, -R0, RZ, RZ ;  /* 0x000000ff00037210 */ /* 0x000fca0007ffe1ff */
[----:B------:R-:W-:-:S05]  /*0910*/  IMAD R2, R5, R3, R2 ;  /* 0x0000000305027224 */ /* 0x000fca00078e0202 */
[----:B------:R-:W-:-:S13]  /*0920*/  ISETP.GT.U32.AND P1, PT, R5, R2, PT ;  /* 0x000000020500720c */ /* 0x000fda0003f24070 */
[----:B------:R-:W-:Y:S02]  /*0930*/  @!P1 IMAD.IADD R2, R2, 0x1, -R5 ;  /* 0x0000000102029824 */ /* 0x000fe400078e0a05 */
[----:B------:R-:W-:Y:S01]  /*0940*/  @!P1 VIADD R0, R0, 0x1 ;  /* 0x0000000100009836 */ /* 0x000fe20000000000 */
        /* <DEDUP_REMOVED lines=8> */
[----:B----4-:R-:W-:-:S06]  /*09d0*/  IMAD.WIDE R2, R3, 0x4, R6 ;  /* 0x0000000403027825 */ /* 0x010fcc00078e0206 */
[----:B------:R-:W4:Y:S01]  /*09e0*/  LDG.E R2, desc[UR6][R2.64] ;  /* 0x0000000602027981 */ /* 0x000f22000c1e1900 */
[----:B------:R-:W-:-:S05]  /*09f0*/  IMAD.WIDE R28, R21, 0x4, R8 ;  /* 0x00000004151c7825 */ /* 0x000fca00078e0208 */
[----:B------:R-:W5:Y:S01]  /*0a00*/  LDG.E R25, desc[UR6][R28.64] ;  /* 0x000000061c197981 */ /* 0x000f62000c1e1900 */
[----:B------:R-:W-:Y:S01]  /*0a10*/  BSSY.RECONVERGENT B0, `(.L_x_6) ;  /* 0x000000c000007945 */ /* 0x000fe20003800200 */
[----:B----4-:R-:W0:Y:S08]  /*0a20*/  MUFU.RCP R0, R2 ;  /* 0x0000000200007308 */ /* 0x010e300000001000 */
[----:B-----5:R-:W1:Y:S01]  /*0a30*/  FCHK P0, R25, R2 ;  /* 0x0000000219007302 */ /* 0x020e620000000000 */
[----:B0-----:R-:W-:-:S04]  /*0a40*/  FFMA R5, -R2, R0, 1 ;  /* 0x3f80000002057423 */ /* 0x001fc80000000100 */
[----:B------:R-:W-:-:S04]  /*0a50*/  FFMA R0, R0, R5, R0 ;  /* 0x0000000500007223 */ /* 0x000fc80000000000 */
[----:B------:R-:W-:-:S04]  /*0a60*/  FFMA R5, R25, R0, RZ ;  /* 0x0000000019057223 */ /* 0x000fc800000000ff */
[----:B------:R-:W-:-:S04]  /*0a70*/  FFMA R4, -R2, R5, R25 ;  /* 0x0000000502047223 */ /* 0x000fc80000000119 */
[----:B------:R-:W-:Y:S01]  /*0a80*/  FFMA R0, R0, R4, R5 ;  /* 0x0000000400007223 */ /* 0x000fe20000000005 */
[----:B-1----:R-:W-:Y:S06]  /*0a90*/  @!P0 BRA `(.L_x_7) ;  /* 0x00000000000c8947 */ /* 0x002fec0003800000 */
[----:B------:R-:W-:Y:S02]  /*0aa0*/  MOV R0, R2 ;  /* 0x0000000200007202 */ /* 0x000fe40000000f00 */
[----:B------:R-:W-:-:S07]  /*0ab0*/  MOV R14, 0xad0 ;  /* 0x00000ad0000e7802 */ /* 0x000fce0000000f00 */
[----:B--23--:R-:W-:Y:S05]  /*0ac0*/  CALL.REL.NOINC `($__internal_0_$__cuda_sm3x_div_rn_noftz_f32_slowpath) ;  /* 0x0000000800887944 */ /* 0x00cfea0003c00000 */
.L_x_7:
[----:B------:R-:W-:Y:S05]  /*0ad0*/  BSYNC.RECONVERGENT B0 ;  /* 0x0000000000007941 */ /* 0x000fea0003800200 */
.L_x_6:
[----:B------:R-:W-:Y:S01]  /*0ae0*/  IABS R3, R18 ;  /* 0x0000001200037213 */ /* 0x000fe20000000000 */
[----:B------:R-:W-:-:S03]  /*0af0*/  IMAD.IADD R2, R15, 0x1, R21 ;  /* 0x000000010f027824 */ /* 0x000fc600078e0215 */
[----:B------:R-:W0:Y:S02]  /*0b00*/  I2F.RP R19, R3 ;  /* 0x0000000300137306 */ /* 0x000e240000209400 */
[----:B------:R-:W-:-:S06]  /*0b10*/  IABS R14, R2 ;  /* 0x00000002000e7213 */ /* 0x000fcc0000000000 */
[----:B0-----:R-:W0:Y:S02]  /*0b20*/  MUFU.RCP R19, R19 ;  /* 0x0000001300137308 */ /* 0x001e240000001000 */
[----:B0-----:R-:W-:-:S06]  /*0b30*/  VIADD R20, R19, 0xffffffe ;  /* 0x0ffffffe13147836 */ /* 0x001fcc0000000000 */
[----:B------:R-:W0:Y:S02]  /*0b40*/  F2I.FTZ.U32.TRUNC.NTZ R5, R20 ;  /* 0x0000001400057305 */ /* 0x000e24000021f000 */
[----:B0-----:R-:W-:-:S04]  /*0b50*/  IMAD.MOV R4, RZ, RZ, -R5 ;  /* 0x000000ffff047224 */ /* 0x001fc800078e0a05 */
[----:B------:R-:W-:Y:S02]  /*0b60*/  IMAD R23, R4, R3, RZ ;  /* 0x0000000304177224 */ /* 0x000fe400078e02ff */
[----:B------:R-:W-:-:S04]  /*0b70*/  IMAD.MOV.U32 R4, RZ, RZ, RZ ;  /* 0x000000ffff047224 */ /* 0x000fc800078e00ff */
[----:B------:R-:W-:-:S06]  /*0b80*/  IMAD.HI.U32 R23, R5, R23, R4 ;  /* 0x0000001705177227 */ /* 0x000fcc00078e0004 */
[----:B------:R-:W-:-:S05]  /*0b90*/  IMAD.HI.U32 R4, R23, R14, RZ ;  /* 0x0000000e17047227 */ /* 0x000fca00078e00ff */
[----:B------:R-:W-:-:S05]  /*0ba0*/  IADD3 R5, PT, PT, -R4, RZ, RZ ;  /* 0x000000ff04057210 */ /* 0x000fca0007ffe1ff */
[----:B------:R-:W-:Y:S01]  /*0bb0*/  IMAD R14, R3, R5, R14 ;  /* 0x00000005030e7224 */ /* 0x000fe200078e020e */
[----:B------:R-:W-:-:S04]  /*0bc0*/  LOP3.LUT R5, R2, R18, RZ, 0x3c, !PT ;  /* 0x0000001202057212 */ /* 0x000fc800078e3cff */
[----:B------:R-:W-:Y:S02]  /*0bd0*/  ISETP.GT.U32.AND P2, PT, R3, R14, PT ;  /* 0x0000000e0300720c */ /* 0x000fe40003f44070 */
[----:B------:R-:W-:-:S11]  /*0be0*/  ISETP.GE.AND P0, PT, R5, RZ, PT ;  /* 0x000000ff0500720c */ /* 0x000fd60003f06270 */
[----:B------:R-:W-:Y:S02]  /*0bf0*/  @!P2 IMAD.IADD R14, R14, 0x1, -R3 ;  /* 0x000000010e0ea824 */ /* 0x000fe400078e0a03 */
[----:B------:R-:W-:Y:S01]  /*0c00*/  @!P2 VIADD R4, R4, 0x1 ;  /* 0x000000010404a836 */ /* 0x000fe20000000000 */
[----:B------:R-:W-:Y:S02]  /*0c10*/  ISETP.NE.AND P2, PT, R18, RZ, PT ;  /* 0x000000ff1200720c */ /* 0x000fe40003f45270 */
[----:B------:R-:W-:Y:S02]  /*0c20*/  ISETP.GE.U32.AND P1, PT, R14, R3, PT ;  /* 0x000000030e00720c */ /* 0x000fe40003f26070 */
[----:B------:R-:W0:Y:S11]  /*0c30*/  FRND R3, R0 ;  /* 0x0000000000037307 */ /* 0x000e360000201000 */
[----:B------:R-:W-:Y:S01]  /*0c40*/  @P1 VIADD R4, R4, 0x1 ;  /* 0x0000000104041836 */ /* 0x000fe20000000000 */
[----:B0-----:R-:W-:-:S03]  /*0c50*/  FSETP.GT.AND P1, PT, R3, R16, PT ;  /* 0x000000100300720b */ /* 0x001fc60003f24000 */
[----:B------:R-:W-:Y:S01]  /*0c60*/  @!P0 IMAD.MOV R4, RZ, RZ, -R4 ;  /* 0x000000ffff048224 */ /* 0x000fe200078e0a04 */
[----:B------:R-:W-:Y:S02]  /*0c70*/  @!P2 LOP3.LUT R4, RZ, R18, RZ, 0x33, !PT ;  /* 0x00000012ff04a212 */ /* 0x000fe400078e33ff */
[----:B------:R-:W-:Y:S02]  /*0c80*/  FSEL R14, R16, R3, P1 ;  /* 0x00000003100e7208 */ /* 0x000fe40000800000 */
[----:B------:R-:W-:Y:S01]  /*0c90*/  VIMNMX R19, PT, PT, R4, UR4, PT ;  /* 0x0000000404137c48 */ /* 0x000fe2000bfe0100 */
[----:B---3--:R-:W-:Y:S01]  /*0ca0*/  IMAD.WIDE R4, R21, 0x4, R10 ;  /* 0x0000000415047825 */ /* 0x008fe200078e020a */
[----:B------:R-:W-:-:S03]  /*0cb0*/  FSETP.GEU.AND P0, PT, R14, R17, PT ;  /* 0x000000110e00720b */ /* 0x000fc60003f0e000 */
[----:B--2---:R-:W-:Y:S01]  /*0cc0*/  IMAD.WIDE R20, R19, 0x4, R12 ;  /* 0x0000000413147825 */ /* 0x004fe200078e020c */
[----:B------:R-:W-:-:S05]  /*0cd0*/  FSEL R3, R17, R14, !P0 ;  /* 0x0000000e11037208 */ /* 0x000fca0004000000 */
[----:B------:R0:W-:Y:S04]  /*0ce0*/  STG.E desc[UR6][R4.64], R3 ;  /* 0x0000000304007986 */ /* 0x0001e8000c101906 */
[----:B------:R-:W2:Y:S01]  /*0cf0*/  LDG.E R20, desc[UR6][R20.64] ;  /* 0x0000000614147981 */ /* 0x000ea2000c1e1900 */
[----:B------:R-:W-:-:S05]  /*0d00*/  IMAD.WIDE R28, R15, 0x4, R28 ;  /* 0x000000040f1c7825 */ /* 0x000fca00078e021c */
[----:B------:R-:W3:Y:S01]  /*0d10*/  LDG.E R25, desc[UR6][R28.64] ;  /* 0x000000061c197981 */ /* 0x000ee2000c1e1900 */
[----:B------:R-:W-:Y:S01]  /*0d20*/  BSSY.RECONVERGENT B0, `(.L_x_8) ;  /* 0x000000c000007945 */ /* 0x000fe20003800200 */
[----:B--2---:R-:W1:Y:S08]  /*0d30*/  MUFU.RCP R0, R20 ;  /* 0x0000001400007308 */ /* 0x004e700000001000 */
[----:B---3--:R-:W2:Y:S01]  /*0d40*/  FCHK P0, R25, R20 ;  /* 0x0000001419007302 */ /* 0x008ea20000000000 */
[----:B-1----:R-:W-:-:S04]  /*0d50*/  FFMA R19, -R20, R0, 1 ;  /* 0x3f80000014137423 */ /* 0x002fc80000000100 */
[----:B------:R-:W-:-:S04]  /*0d60*/  FFMA R0, R0, R19, R0 ;  /* 0x0000001300007223 */ /* 0x000fc80000000000 */
[----:B------:R-:W-:-:S04]  /*0d70*/  FFMA R19, R25, R0, RZ ;  /* 0x0000000019137223 */ /* 0x000fc800000000ff */
[----:B------:R-:W-:-:S04]  /*0d80*/  FFMA R14, -R20, R19, R25 ;  /* 0x00000013140e7223 */ /* 0x000fc80000000119 */
[----:B------:R-:W-:Y:S01]  /*0d90*/  FFMA R0, R0, R14, R19 ;  /* 0x0000000e00007223 */ /* 0x000fe20000000013 */
[----:B0-2---:R-:W-:Y:S06]  /*0da0*/  @!P0 BRA `(.L_x_9) ;  /* 0x00000000000c8947 */ /* 0x005fec0003800000 */
[----:B------:R-:W-:Y:S02]  /*0db0*/  MOV R0, R20 ;  /* 0x0000001400007202 */ /* 0x000fe40000000f00 */
[----:B------:R-:W-:-:S07]  /*0dc0*/  MOV R14, 0xde0 ;  /* 0x00000de0000e7802 */ /* 0x000fce0000000f00 */
[----:B------:R-:W-:Y:S05]  /*0dd0*/  CALL.REL.NOINC `($__internal_0_$__cuda_sm3x_div_rn_noftz_f32_slowpath) ;  /* 0x0000000400c47944 */ /* 0x000fea0003c00000 */
.L_x_9:
[----:B------:R-:W-:Y:S05]  /*0de0*/  BSYNC.RECONVERGENT B0 ;  /* 0x0000000000007941 */ /* 0x000fea0003800200 */
.L_x_8:
[----:B------:R-:W-:Y:S01]  /*0df0*/  IABS R14, R18 ;  /* 0x00000012000e7213 */ /* 0x000fe20000000000 */
[C---:B------:R-:W-:Y:S02]  /*0e00*/  IMAD.IADD R21, R15.reuse, 0x1, R2 ;  /* 0x000000010f157824 */ /* 0x040fe400078e0202 */
[----:B------:R-:W-:Y:S01]  /*0e10*/  IMAD.MOV.U32 R2, RZ, RZ, RZ ;  /* 0x000000ffff027224 */ /* 0x000fe200078e00ff */
[----:B------:R-:W0:Y:S01]  /*0e20*/  I2F.RP R19, R14 ;  /* 0x0000000e00137306 */ /* 0x000e220000209400 */
[----:B------:R-:W-:Y:S01]  /*0e30*/  IMAD.WIDE R4, R15, 0x4, R4 ;  /* 0x000000040f047825 */ /* 0x000fe200078e0204 */
[----:B------:R-:W-:-:S06]  /*0e40*/  IABS R22, R21 ;  /* 0x0000001500167213 */ /* 0x000fcc0000000000 */
[----:B0-----:R-:W0:Y:S02]  /*0e50*/  MUFU.RCP R19, R19 ;  /* 0x0000001300137308 */ /* 0x001e240000001000 */
[----:B0-----:R-:W-:-:S06]  /*0e60*/  VIADD R20, R19, 0xffffffe ;  /* 0x0ffffffe13147836 */ /* 0x001fcc0000000000 */
[----:B------:R-:W0:Y:S02]  /*0e70*/  F2I.FTZ.U32.TRUNC.NTZ R3, R20 ;  /* 0x0000001400037305 */ /* 0x000e24000021f000 */
[----:B0-----:R-:W-:-:S04]  /*0e80*/  IMAD.MOV R23, RZ, RZ, -R3 ;  /* 0x000000ffff177224 */ /* 0x001fc800078e0a03 */
[----:B------:R-:W-:-:S04]  /*0e90*/  IMAD R23, R23, R14, RZ ;  /* 0x0000000e17177224 */ /* 0x000fc800078e02ff */
[----:B------:R-:W-:Y:S01]  /*0ea0*/  IMAD.HI.U32 R2, R3, R23, R2 ;  /* 0x0000001703027227 */ /* 0x000fe200078e0002 */
[----:B------:R-:W-:-:S05]  /*0eb0*/  MOV R3, R22 ;  /* 0x0000001600037202 */ /* 0x000fca0000000f00 */
[----:B------:R-:W-:-:S04]  /*0ec0*/  IMAD.HI.U32 R2, R2, R3, RZ ;  /* 0x0000000302027227 */ /* 0x000fc800078e00ff */
[----:B------:R-:W-:-:S04]  /*0ed0*/  IMAD.MOV R19, RZ, RZ, -R2 ;  /* 0x000000ffff137224 */ /* 0x000fc800078e0a02 */
[----:B------:R-:W-:-:S05]  /*0ee0*/  IMAD R3, R14, R19, R3 ;  /* 0x000000130e037224 */ /* 0x000fca00078e0203 */
[----:B------:R-:W-:-:S13]  /*0ef0*/  ISETP.GT.U32.AND P2, PT, R14, R3, PT ;  /* 0x000000030e00720c */ /* 0x000fda0003f44070 */
[----:B------:R-:W-:Y:S02]  /*0f00*/  @!P2 IMAD.IADD R3, R3, 0x1, -R14 ;  /* 0x000000010303a824 */ /* 0x000fe400078e0a0e */
[----:B------:R-:W-:Y:S01]  /*0f10*/  @!P2 VIADD R2, R2, 0x1 ;  /* 0x000000010202a836 */ /* 0x000fe20000000000 */
[----:B------:R-:W-:Y:S02]  /*0f20*/  ISETP.NE.AND P2, PT, R18, RZ, PT ;  /* 0x000000ff1200720c */ /* 0x000fe40003f45270 */
[----:B------:R-:W-:Y:S02]  /*0f30*/  ISETP.GE.U32.AND P1, PT, R3, R14, PT ;  /* 0x0000000e0300720c */ /* 0x000fe40003f26070 */
[----:B------:R-:W-:Y:S01]  /*0f40*/  LOP3.LUT R14, R21, R18, RZ, 0x3c, !PT ;  /* 0x00000012150e7212 */ /* 0x000fe200078e3cff */
[----:B------:R-:W0:Y:S03]  /*0f50*/  FRND R3, R0 ;  /* 0x0000000000037307 */ /* 0x000e260000201000 */
[----:B------:R-:W-:-:S07]  /*0f60*/  ISETP.GE.AND P0, PT, R14, RZ, PT ;  /* 0x000000ff0e00720c */ /* 0x000fce0003f06270 */
[----:B------:R-:W-:-:S05]  /*0f70*/  @P1 VIADD R2, R2, 0x1 ;  /* 0x0000000102021836 */ /* 0x000fca0000000000 */
[----:B------:R-:W-:Y:S02]  /*0f80*/  MOV R14, R2 ;  /* 0x00000002000e7202 */ /* 0x000fe40000000f00 */
[----:B0-----:R-:W-:-:S03]  /*0f90*/  FSETP.GT.AND P1, PT, R3, R16, PT ;  /* 0x000000100300720b */ /* 0x001fc60003f24000 */
[----:B------:R-:W-:Y:S01]  /*0fa0*/  @!P0 IMAD.MOV R14, RZ, RZ, -R14 ;  /* 0x000000ffff0e8224 */ /* 0x000fe200078e0a0e */
[----:B------:R-:W-:Y:S02]  /*0fb0*/  @!P2 LOP3.LUT R14, RZ, R18, RZ, 0x33, !PT ;  /* 0x00000012ff0ea212 */ /* 0x000fe400078e33ff */
[----:B------:R-:W-:Y:S02]  /*0fc0*/  FSEL R2, R16, R3, P1 ;  /* 0x0000000310027208 */ /* 0x000fe40000800000 */
[----:B------:R-:W-:Y:S02]  /*0fd0*/  VIMNMX R23, PT, PT, R14, UR4, PT ;  /* 0x000000040e177c48 */ /* 0x000fe4000bfe0100 */
[----:B------:R-:W-:-:S03]  /*0fe0*/  FSETP.GEU.AND P0, PT, R2, R17, PT ;  /* 0x000000110200720b */ /* 0x000fc60003f0e000 */
[----:B------:R-:W-:Y:S01]  /*0ff0*/  IMAD.WIDE R22, R23, 0x4, R12 ;  /* 0x0000000417167825 */ /* 0x000fe200078e020c */
        /* <DEDUP_REMOVED lines=14> */
[----:B------:R-:W-:Y:S01]  /*10e0*/  IMAD.MOV.U32 R0, RZ, RZ, R22 ;  /* 0x000000ffff007224 */ /* 0x000fe200078e0016 */
[----:B------:R-:W-:-:S07]  /*10f0*/  MOV R14, 0x1110 ;  /* 0x00001110000e7802 */ /* 0x000fce0000000f00 */
[----:B------:R-:W-:Y:S05]  /*1100*/  CALL.REL.NOINC `($__internal_0_$__cuda_sm3x_div_rn_noftz_f32_slowpath) ;  /* 0x0000000000f87944 */ /* 0x000fea0003c00000 */
.L_x_11:
[----:B------:R-:W-:Y:S05]  /*1110*/  BSYNC.RECONVERGENT B0 ;  /* 0x0000000000007941 */ /* 0x000fea0003800200 */
.L_x_10:
[----:B------:R-:W-:Y:S01]  /*1120*/  IABS R14, R18 ;  /* 0x00000012000e7213 */ /* 0x000fe20000000000 */
[----:B------:R-:W-:Y:S01]  /*1130*/  IMAD.MOV.U32 R22, RZ, RZ, RZ ;  /* 0x000000ffff167224 */ /* 0x000fe200078e00ff */
[C---:B------:R-:W-:Y:S01]  /*1140*/  IADD3 R21, PT, PT, R15.reuse, R21, RZ ;  /* 0x000000150f157210 */ /* 0x040fe20007ffe0ff */
[----:B------:R-:W-:Y:S01]  /*1150*/  IMAD.WIDE R4, R15, 0x4, R4 ;  /* 0x000000040f047825 */ /* 0x000fe200078e0204 */
[----:B------:R-:W0:Y:S02]  /*1160*/  I2F.RP R20, R14 ;  /* 0x0000000e00147306 */ /* 0x000e240000209400 */
[----:B------:R-:W-:-:S06]  /*1170*/  IABS R24, R21 ;  /* 0x0000001500187213 */ /* 0x000fcc0000000000 */
[----:B0-----:R-:W0:Y:S02]  /*1180*/  MUFU.RCP R20, R20 ;  /* 0x0000001400147308 */ /* 0x001e240000001000 */
[----:B0-----:R-:W-:-:S06]  /*1190*/  VIADD R23, R20, 0xffffffe ;  /* 0x0ffffffe14177836 */ /* 0x001fcc0000000000 */
[----:B------:R-:W0:Y:S02]  /*11a0*/  F2I.FTZ.U32.TRUNC.NTZ R23, R23 ;  /* 0x0000001700177305 */ /* 0x000e24000021f000 */
[----:B0-----:R-:W-:-:S04]  /*11b0*/  IMAD.MOV R19, RZ, RZ, -R23 ;  /* 0x000000ffff137224 */ /* 0x001fc800078e0a17 */
[----:B------:R-:W-:-:S04]  /*11c0*/  IMAD R19, R19, R14, RZ ;  /* 0x0000000e13137224 */ /* 0x000fc800078e02ff */
[----:B------:R-:W-:-:S04]  /*11d0*/  IMAD.HI.U32 R22, R23, R19, R22 ;  /* 0x0000001317167227 */ /* 0x000fc800078e0016 */
[----:B------:R-:W-:-:S04]  /*11e0*/  IMAD.MOV.U32 R19, RZ, RZ, R24 ;  /* 0x000000ffff137224 */ /* 0x000fc800078e0018 */
        /* <DEDUP_REMOVED lines=8> */
[----:B------:R-:W-:Y:S01]  /*1270*/  LOP3.LUT R14, R21, R18, RZ, 0x3c, !PT ;  /* 0x00000012150e7212 */ /* 0x000fe200078e3cff */
[----:B------:R-:W0:Y:S03]  /*1280*/  FRND R19, R0 ;  /* 0x0000000000137307 */ /* 0x000e260000201000 */
[----:B------:R-:W-:-:S07]  /*1290*/  ISETP.GE.AND P0, PT, R14, RZ, PT ;  /* 0x000000ff0e00720c */ /* 0x000fce0003f06270 */
[----:B------:R-:W-:Y:S01]  /*12a0*/  @P1 VIADD R20, R20, 0x1 ;  /* 0x0000000114141836 */ /* 0x000fe20000000000 */
[----:B0-----:R-:W-:-:S05]  /*12b0*/  FSETP.GT.AND P1, PT, R19, R16, PT ;  /* 0x000000101300720b */ /* 0x001fca0003f24000 */
        /* <DEDUP_REMOVED lines=23> */
.L_x_13:
[----:B------:R-:W-:Y:S05]  /*1430*/  BSYNC.RECONVERGENT B0 ;  /* 0x0000000000007941 */ /* 0x000fea0003800200 */
.L_x_12:
[----:B------:R-:W0:Y:S01]  /*1440*/  FRND R3, R0 ;  /* 0x0000000000037307 */ /* 0x000e220000201000 */
[----:B------:R-:W-:-:S04]  /*1450*/  IMAD.WIDE R4, R15, 0x4, R4 ;  /* 0x000000040f047825 */ /* 0x000fc800078e0204 */
[----:B------:R-:W-:Y:S01]  /*1460*/  IMAD.IADD R21, R15, 0x1, R21 ;  /* 0x000000010f157824 */ /* 0x000fe200078e0215 */
[----:B0-----:R-:W-:-:S04]  /*1470*/  FSETP.GT.AND P0, PT, R3, R16, PT ;  /* 0x000000100300720b */ /* 0x001fc80003f04000 */
[----:B------:R-:W-:-:S04]  /*1480*/  FSEL R2, R16, R3, P0 ;  /* 0x0000000310027208 */ /* 0x000fc80000000000 */
[----:B------:R-:W-:-:S04]  /*1490*/  FSETP.GEU.AND P0, PT, R2, R17, PT ;  /* 0x000000110200720b */ /* 0x000fc80003f0e000 */
[----:B------:R-:W-:Y:S02]  /*14a0*/  FSEL R3, R17, R2, !P0 ;  /* 0x0000000211037208 */ /* 0x000fe40004000000 */
[----:B------:R-:W-:-:S03]  /*14b0*/  ISETP.GE.AND P0, PT, R21, UR5, PT ;  /* 0x0000000515007c0c */ /* 0x000fc6000bf06270 */
[----:B------:R1:W-:Y:S10]  /*14c0*/  STG.E desc[UR6][R4.64], R3 ;  /* 0x0000000304007986 */ /* 0x0003f4000c101906 */
[----:B------:R-:W-:Y:S05]  /*14d0*/  @!P0 BRA `(.L_x_14) ;  /* 0xfffffff000d88947 */ /* 0x000fea000383ffff */
[----:B------:R-:W-:Y:S05]  /*14e0*/  EXIT ;  /* 0x000000000000794d */ /* 0x000fea0003800000 */
        .weak           $__internal_0_$__cuda_sm3x_div_rn_noftz_f32_slowpath
        .type           $__internal_0_$__cuda_sm3x_div_rn_noftz_f32_slowpath,@function
        .size           $__internal_0_$__cuda_sm3x_div_rn_noftz_f32_slowpath,($_Z27QuantizePerChannelSymmetricIfEvPKT_S2_idPS0_ii$__internal_accurate_pow - $__internal_0_$__cuda_sm3x_div_rn_noftz_f32_slowpath)
$__internal_0_$__cuda_sm3x_div_rn_noftz_f32_slowpath:
[----:B------:R-:W-:Y:S01]  /*14f0*/  SHF.R.U32.HI R19, RZ, 0x17, R0 ;  /* 0x00000017ff137819 */ /* 0x000fe20000011600 */
[----:B------:R-:W-:Y:S01]  /*1500*/  BSSY.RECONVERGENT B2, `(.L_x_15) ;  /* 0x0000062000027945 */ /* 0x000fe20003800200 */
[----:B------:R-:W-:Y:S02]  /*1510*/  SHF.R.U32.HI R22, RZ, 0x17, R25 ;  /* 0x00000017ff167819 */ /* 0x000fe40000011619 */
[----:B------:R-:W-:Y:S02]  /*1520*/  LOP3.LUT R19, R19, 0xff, RZ, 0xc0, !PT ;  /* 0x000000ff13137812 */ /* 0x000fe400078ec0ff */
[----:B------:R-:W-:Y:S02]  /*1530*/  LOP3.LUT R22, R22, 0xff, RZ, 0xc0, !PT ;  /* 0x000000ff16167812 */ /* 0x000fe400078ec0ff */
[----:B------:R-:W-:-:S03]  /*1540*/  IADD3 R23, PT, PT, R19, -0x1, RZ ;  /* 0xffffffff13177810 */ /* 0x000fc60007ffe0ff */
[----:B------:R-:W-:Y:S01]  /*1550*/  VIADD R24, R22, 0xffffffff ;  /* 0xffffffff16187836 */ /* 0x000fe20000000000 */
[----:B------:R-:W-:-:S04]  /*1560*/  ISETP.GT.U32.AND P0, PT, R23, 0xfd, PT ;  /* 0x000000fd1700780c */ /* 0x000fc80003f04070 */
[----:B------:R-:W-:-:S13]  /*1570*/  ISETP.GT.U32.OR P0, PT, R24, 0xfd, P0 ;  /* 0x000000fd1800780c */ /* 0x000fda0000704470 */
[----:B------:R-:W-:Y:S01]  /*1580*/  @!P0 IMAD.MOV.U32 R20, RZ, RZ, RZ ;  /* 0x000000ffff148224 */ /* 0x000fe200078e00ff */
[----:B------:R-:W-:Y:S06]  /*1590*/  @!P0 BRA `(.L_x_16) ;  /* 0x00000000005c8947 */ /* 0x000fec0003800000 */
[----:B------:R-:W-:Y:S02]  /*15a0*/  FSETP.GTU.FTZ.AND P0, PT, |R25|, +INF , PT ;  /* 0x7f8000001900780b */ /* 0x000fe40003f1c200 */
[----:B------:R-:W-:-:S04]  /*15b0*/  FSETP.GTU.FTZ.AND P1, PT, |R0|, +INF , PT ;  /* 0x7f8000000000780b */ /* 0x000fc80003f3c200 */
[----:B------:R-:W-:-:S13]  /*15c0*/  PLOP3.LUT P0, PT, P0, P1, PT, 0xf8, 0x8f ;  /* 0x00000000008f781c */ /* 0x000fda0000703f70 */
[----:B------:R-:W-:Y:S05]  /*15d0*/  @P0 BRA `(.L_x_17) ;  /* 0x00000004004c0947 */ /* 0x000fea0003800000 */
[----:B------:R-:W-:-:S13]  /*15e0*/  LOP3.LUT P0, RZ, R0, 0x7fffffff, R25, 0xc8, !PT ;  /* 0x7fffffff00ff7812 */ /* 0x000fda000780c819 */
[----:B------:R-:W-:Y:S05]  /*15f0*/  @!P0 BRA `(.L_x_18) ;  /* 0x00000004003c8947 */ /* 0x000fea0003800000 */
[C---:B------:R-:W-:Y:S02]  /*1600*/  FSETP.NEU.FTZ.AND P1, PT, |R25|.reuse, +INF , PT ;  /* 0x7f8000001900780b */ /* 0x040fe40003f3d200 */
[----:B------:R-:W-:Y:S02]  /*1610*/  FSETP.NEU.FTZ.AND P2, PT, |R0|, +INF , PT ;  /* 0x7f8000000000780b */ /* 0x000fe40003f5d200 */
[----:B------:R-:W-:-:S11]  /*1620*/  FSETP.NEU.FTZ.AND P0, PT, |R25|, +INF , PT ;  /* 0x7f8000001900780b */ /* 0x000fd60003f1d200 */
[----:B------:R-:W-:Y:S05]  /*1630*/  @!P2 BRA !P1, `(.L_x_18) ;  /* 0x00000004002ca947 */ /* 0x000fea0004800000 */
[----:B------:R-:W-:-:S04]  /*1640*/  LOP3.LUT P1, RZ, R25, 0x7fffffff, RZ, 0xc0, !PT ;  /* 0x7fffffff19ff7812 */ /* 0x000fc8000782c0ff */
[----:B------:R-:W-:-:S13]  /*1650*/  PLOP3.LUT P1, PT, P2, P1, PT, 0x2f, 0xf2 ;  /* 0x0000000000f2781c */ /* 0x000fda0001722577 */
[----:B------:R-:W-:Y:S05]  /*1660*/  @P1 BRA `(.L_x_19) ;  /* 0x0000000400181947 */ /* 0x000fea0003800000 */
[----:B------:R-:W-:-:S04]  /*1670*/  LOP3.LUT P1, RZ, R0, 0x7fffffff, RZ, 0xc0, !PT ;  /* 0x7fffffff00ff7812 */ /* 0x000fc8000782c0ff */
[----:B------:R-:W-:-:S13]  /*1680*/  PLOP3.LUT P0, PT, P0, P1, PT, 0x2f, 0xf2 ;  /* 0x0000000000f2781c */ /* 0x000fda0000702577 */
[----:B------:R-:W-:Y:S05]  /*1690*/  @P0 BRA `(.L_x_20) ;  /* 0x0000000400000947 */ /* 0x000fea0003800000 */
[----:B------:R-:W-:Y:S02]  /*16a0*/  ISETP.GE.AND P0, PT, R24, RZ, PT ;  /* 0x000000ff1800720c */ /* 0x000fe40003f06270 */
[----:B------:R-:W-:-:S11]  /*16b0*/  ISETP.GE.AND P1, PT, R23, RZ, PT ;  /* 0x000000ff1700720c */ /* 0x000fd60003f26270 */
[----:B------:R-:W-:Y:S02]  /*16c0*/  @P0 IMAD.MOV.U32 R20, RZ, RZ, RZ ;  /* 0x000000ffff140224 */ /* 0x000fe400078e00ff */
[----:B------:R-:W-:Y:S01]  /*16d0*/  @!P0 FFMA R25, R25, 1.84467440737095516160e+19, RZ ;  /* 0x5f80000019198823 */ /* 0x000fe200000000ff */
[----:B------:R-:W-:Y:S02]  /*16e0*/  @!P0 IMAD.MOV.U32 R20, RZ, RZ, -0x40 ;  /* 0xffffffc0ff148424 */ /* 0x000fe400078e00ff */
[----:B------:R-:W-:-:S03]  /*16f0*/  @!P1 FFMA R0, R0, 1.84467440737095516160e+19, RZ ;  /* 0x5f80000000009823 */ /* 0x000fc600000000ff */
[----:B------:R-:W-:-:S07]  /*1700*/  @!P1 IADD3 R20, PT, PT, R20, 0x40, RZ ;  /* 0x0000004014149810 */ /* 0x000fce0007ffe0ff */
.L_x_16:
[----:B------:R-:W-:Y:S01]  /*1710*/  LEA R27, R19, 0xc0800000, 0x17 ;  /* 0xc0800000131b7811 */ /* 0x000fe200078eb8ff */
[----:B------:R-:W-:Y:S01]  /*1720*/  VIADD R22, R22, 0xffffff81 ;  /* 0xffffff8116167836 */ /* 0x000fe20000000000 */
[----:B------:R-:W-:Y:S03]  /*1730*/  BSSY.RECONVERGENT B3, `(.L_x_21) ;  /* 0x0000035000037945 */ /* 0x000fe60003800200 */
[----:B------:R-:W-:Y:S02]  /*1740*/  IMAD.IADD R27, R0, 0x1, -R27 ;  /* 0x00000001001b7824 */ /* 0x000fe400078e0a1b */
[----:B------:R-:W-:Y:S02]  /*1750*/  IMAD R0, R22, -0x800000, R25 ;  /* 0xff80000016007824 */ /* 0x000fe400078e0219 */
[----:B------:R-:W0:Y:S01]  /*1760*/  MUFU.RCP R24, R27 ;  /* 0x0000001b00187308 */ /* 0x000e220000001000 */
[----:B------:R-:W-:-:S04]  /*1770*/  FADD.FTZ R23, -R27, -RZ ;  /* 0x800000ff1b177221 */ /* 0x000fc80000010100 */
[----:B0-----:R-:W-:-:S04]  /*1780*/  FFMA R27, R24, R23, 1 ;  /* 0x3f800000181b7423 */ /* 0x001fc80000000017 */
[----:B------:R-:W-:Y:S01]  /*1790*/  FFMA R25, R24, R27, R24 ;  /* 0x0000001b18197223 */ /* 0x000fe20000000018 */
[----:B------:R-:W-:-:S03]  /*17a0*/  IADD3 R27, PT, PT, R22, 0x7f, -R19 ;  /* 0x0000007f161b7810 */ /* 0x000fc60007ffe813 */
[----:B------:R-:W-:Y:S02]  /*17b0*/  FFMA R24, R0, R25, RZ ;  /* 0x0000001900187223 */ /* 0x000fe400000000ff */
[----:B------:R-:W-:Y:S02]  /*17c0*/  IMAD.IADD R27, R27, 0x1, R20 ;  /* 0x000000011b1b7824 */ /* 0x000fe400078e0214 */
[----:B------:R-:W-:-:S04]  /*17d0*/  FFMA R26, R23, R24, R0 ;  /* 0x00000018171a7223 */ /* 0x000fc80000000000 */
[----:B------:R-:W-:-:S04]  /*17e0*/  FFMA R26, R25, R26, R24 ;  /* 0x0000001a191a7223 */ /* 0x000fc80000000018 */
[----:B------:R-:W-:-:S04]  /*17f0*/  FFMA R23, R23, R26, R0 ;  /* 0x0000001a17177223 */ /* 0x000fc80000000000 */
[----:B------:R-:W-:-:S05]  /*1800*/  FFMA R0, R25, R23, R26 ;  /* 0x0000001719007223 */ /* 0x000fca000000001a */
[----:B------:R-:W-:-:S04]  /*1810*/  SHF.R.U32.HI R19, RZ, 0x17, R0 ;  /* 0x00000017ff137819 */ /* 0x000fc80000011600 */
[----:B------:R-:W-:-:S05]  /*1820*/  LOP3.LUT R20, R19, 0xff, RZ, 0xc0, !PT ;  /* 0x000000ff13147812 */ /* 0x000fca00078ec0ff */
[----:B------:R-:W-:-:S05]  /*1830*/  IMAD.IADD R19, R20, 0x1, R27 ;  /* 0x0000000114137824 */ /* 0x000fca00078e021b */
[----:B------:R-:W-:-:S04]  /*1840*/  IADD3 R20, PT, PT, R19, -0x1, RZ ;  /* 0xffffffff13147810 */ /* 0x000fc80007ffe0ff */
[----:B------:R-:W-:-:S13]  /*1850*/  ISETP.GE.U32.AND P0, PT, R20, 0xfe, PT ;  /* 0x000000fe1400780c */ /* 0x000fda0003f06070 */
[----:B------:R-:W-:Y:S05]  /*1860*/  @!P0 BRA `(.L_x_22) ;  /* 0x0000000000808947 */ /* 0x000fea0003800000 */
[----:B------:R-:W-:-:S13]  /*1870*/  ISETP.GT.AND P0, PT, R19, 0xfe, PT ;  /* 0x000000fe1300780c */ /* 0x000fda0003f04270 */
[----:B------:R-:W-:Y:S05]  /*1880*/  @P0 BRA `(.L_x_23) ;  /* 0x00000000006c0947 */ /* 0x000fea0003800000 */
[----:B------:R-:W-:-:S13]  /*1890*/  ISETP.GE.AND P0, PT, R19, 0x1, PT ;  /* 0x000000011300780c */ /* 0x000fda0003f06270 */
[----:B------:R-:W-:Y:S05]  /*18a0*/  @P0 BRA `(.L_x_24) ;  /* 0x0000000000740947 */ /* 0x000fea0003800000 */
[----:B------:R-:W-:Y:S02]  /*18b0*/  ISETP.GE.AND P0, PT, R19, -0x18, PT ;  /* 0xffffffe81300780c */ /* 0x000fe40003f06270 */
[----:B------:R-:W-:-:S11]  /*18c0*/  LOP3.LUT R0, R0, 0x80000000, RZ, 0xc0, !PT ;  /* 0x8000000000007812 */ /* 0x000fd600078ec0ff */
[----:B------:R-:W-:Y:S05]  /*18d0*/  @!P0 BRA `(.L_x_24) ;  /* 0x0000000000688947 */ /* 0x000fea0003800000 */
[CCC-:B------:R-:W-:Y:S01]  /*18e0*/  FFMA.RZ R20, R25.reuse, R23.reuse, R26.reuse ;  /* 0x0000001719147223 */ /* 0x1c0fe2000000c01a */
[CCC-:B------:R-:W-:Y:S01]  /*18f0*/  FFMA.RP R22, R25.reuse, R23.reuse, R26.reuse ;  /* 0x0000001719167223 */ /* 0x1c0fe2000000801a */
[----:B------:R-:W-:Y:S01]  /*1900*/  FFMA.RM R25, R25, R23, R26 ;  /* 0x0000001719197223 */ /* 0x000fe2000000401a */
[C---:B------:R-:W-:Y:S01]  /*1910*/  VIADD R23, R19.reuse, 0x20 ;  /* 0x0000002013177836 */ /* 0x040fe20000000000 */
[C---:B------:R-:W-:Y:S02]  /*1920*/  ISETP.NE.AND P2, PT, R19.reuse, RZ, PT ;  /* 0x000000ff1300720c */ /* 0x040fe40003f45270 */
[----:B------:R-:W-:Y:S02]  /*1930*/  LOP3.LUT R20, R20, 0x7fffff, RZ, 0xc0, !PT ;  /* 0x007fffff14147812 */ /* 0x000fe400078ec0ff */
[----:B------:R-:W-:Y:S01]  /*1940*/  ISETP.NE.AND P1, PT, R19, RZ, PT ;  /* 0x000000ff1300720c */ /* 0x000fe20003f25270 */
[----:B------:R-:W-:Y:S01]  /*1950*/  IMAD.MOV R19, RZ, RZ, -R19 ;  /* 0x000000ffff137224 */ /* 0x000fe200078e0a13 */
[----:B------:R-:W-:-:S02]  /*1960*/  LOP3.LUT R20, R20, 0x800000, RZ, 0xfc, !PT ;  /* 0x0080000014147812 */ /* 0x000fc400078efcff */
[----:B------:R-:W-:Y:S02]  /*1970*/  FSETP.NEU.FTZ.AND P0, PT, R22, R25, PT ;  /* 0x000000191600720b */ /* 0x000fe40003f1d000 */
[----:B------:R-:W-:Y:S02]  /*1980*/  SHF.L.U32 R23, R20, R23, RZ ;  /* 0x0000001714177219 */ /* 0x000fe400000006ff */
[----:B------:R-:W-:Y:S02]  /*1990*/  SEL R19, R19, RZ, P2 ;  /* 0x000000ff13137207 */ /* 0x000fe40001000000 */
[----:B------:R-:W-:Y:S02]  /*19a0*/  ISETP.NE.AND P1, PT, R23, RZ, P1 ;  /* 0x000000ff1700720c */ /* 0x000fe40000f25270 */
[----:B------:R-:W-:Y:S02]  /*19b0*/  SHF.R.U32.HI R22, RZ, R19, R20 ;  /* 0x00000013ff167219 */ /* 0x000fe40000011614 */
[----:B------:R-:W-:-:S02]  /*19c0*/  PLOP3.LUT P0, PT, P0, P1, PT, 0xf8, 0x8f ;  /* 0x00000000008f781c */ /* 0x000fc40000703f70 */
[----:B------:R-:W-:Y:S02]  /*19d0*/  SHF.R.U32.HI R20, RZ, 0x1, R22 ;  /* 0x00000001ff147819 */ /* 0x000fe40000011616 */
[----:B------:R-:W-:-:S04]  /*19e0*/  SEL R19, RZ, 0x1, !P0 ;  /* 0x00000001ff137807 */ /* 0x000fc80004000000 */
[----:B------:R-:W-:-:S04]  /*19f0*/  LOP3.LUT R19, R19, 0x1, R20, 0xf8, !PT ;  /* 0x0000000113137812 */ /* 0x000fc800078ef814 */
[----:B------:R-:W-:-:S05]  /*1a00*/  LOP3.LUT R19, R19, R22, RZ, 0xc0, !PT ;  /* 0x0000001613137212 */ /* 0x000fca00078ec0ff */
[----:B------:R-:W-:-:S05]  /*1a10*/  IMAD.IADD R19, R20, 0x1, R19 ;  /* 0x0000000114137824 */ /* 0x000fca00078e0213 */
[----:B------:R-:W-:Y:S01]  /*1a20*/  LOP3.LUT R0, R19, R0, RZ, 0xfc, !PT ;  /* 0x0000000013007212 */ /* 0x000fe200078efcff */
[----:B------:R-:W-:Y:S06]  /*1a30*/  BRA `(.L_x_24) ;  /* 0x0000000000107947 */ /* 0x000fec0003800000 */
.L_x_23:
[----:B------:R-:W-:-:S04]  /*1a40*/  LOP3.LUT R0, R0, 0x80000000, RZ, 0xc0, !PT ;  /* 0x8000000000007812 */ /* 0x000fc800078ec0ff */
[----:B------:R-:W-:Y:S01]  /*1a50*/  LOP3.LUT R0, R0, 0x7f800000, RZ, 0xfc, !PT ;  /* 0x7f80000000007812 */ /* 0x000fe200078efcff */
[----:B------:R-:W-:Y:S06]  /*1a60*/  BRA `(.L_x_24) ;  /* 0x0000000000047947 */ /* 0x000fec0003800000 */
.L_x_22:
[----:B------:R-:W-:-:S07]  /*1a70*/  IMAD R0, R27, 0x800000, R0 ;  /* 0x008000001b007824 */ /* 0x000fce00078e0200 */
.L_x_24:
[----:B------:R-:W-:Y:S05]  /*1a80*/  BSYNC.RECONVERGENT B3 ;  /* 0x0000000000037941 */ /* 0x000fea0003800200 */
.L_x_21:
[----:B------:R-:W-:Y:S05]  /*1a90*/  BRA `(.L_x_25) ;  /* 0x0000000000207947 */ /* 0x000fea0003800000 */
.L_x_20:
[----:B------:R-:W-:-:S04]  /*1aa0*/  LOP3.LUT R0, R0, 0x80000000, R25, 0x48, !PT ;  /* 0x8000000000007812 */ /* 0x000fc800078e4819 */
[----:B------:R-:W-:Y:S01]  /*1ab0*/  LOP3.LUT R0, R0, 0x7f800000, RZ, 0xfc, !PT ;  /* 0x7f80000000007812 */ /* 0x000fe200078efcff */
[----:B------:R-:W-:Y:S06]  /*1ac0*/  BRA `(.L_x_25) ;  /* 0x0000000000147947 */ /* 0x000fec0003800000 */
.L_x_19:
[----:B------:R-:W-:Y:S01]  /*1ad0*/  LOP3.LUT R0, R0, 0x80000000, R25, 0x48, !PT ;  /* 0x8000000000007812 */ /* 0x000fe200078e4819 */
[----:B------:R-:W-:Y:S06]  /*1ae0*/  BRA `(.L_x_25) ;  /* 0x00000000000c7947 */ /* 0x000fec0003800000 */
.L_x_18:
[----:B------:R-:W0:Y:S01]  /*1af0*/  MUFU.RSQ R0, -QNAN ;  /* 0xffc0000000007908 */ /* 0x000e220000001400 */
[----:B------:R-:W-:Y:S05]  /*1b00*/  BRA `(.L_x_25) ;  /* 0x0000000000047947 */ /* 0x000fea0003800000 */
.L_x_17:
[----:B------:R-:W-:-:S07]  /*1b10*/  FADD.FTZ R0, R25, R0 ;  /* 0x0000000019007221 */ /* 0x000fce0000010000 */
.L_x_25:
[----:B------:R-:W-:Y:S05]  /*1b20*/  BSYNC.RECONVERGENT B2 ;  /* 0x0000000000027941 */ /* 0x000fea0003800200 */
.L_x_15:
[----:B------:R-:W-:Y:S01]  /*1b30*/  MOV R22, R14 ;  /* 0x0000000e00167202 */ /* 0x000fe20000000f00 */
[----:B------:R-:W-:-:S04]  /*1b40*/  IMAD.MOV.U32 R23, RZ, RZ, 0x0 ;  /* 0x00000000ff177424 */ /* 0x000fc800078e00ff */
[----:B0-----:R-:W-:Y:S05]  /*1b50*/  RET.REL.NODEC R22 `(_Z27QuantizePerChannelSymmetricIfEvPKT_S2_idPS0_ii) ;  /* 0xffffffe416287950 */ /* 0x001fea0003c3ffff */
        .type           $_Z27QuantizePerChannelSymmetricIfEvPKT_S2_idPS0_ii$__internal_accurate_pow,@function
        .size           $_Z27QuantizePerChannelSymmetricIfEvPKT_S2_idPS0_ii$__internal_accurate_pow,(.L_x_104 - $_Z27QuantizePerChannelSymmetricIfEvPKT_S2_idPS0_ii$__internal_accurate_pow)
$_Z27QuantizePerChannelSymmetricIfEvPKT_S2_idPS0_ii$__internal_accurate_pow:
[----:B------:R-:W0:Y:S01]  /*1b60*/  MUFU.RCP64H R11, 2 ;  /* 0x40000000000b7908 */ /* 0x000e220000001800 */
[----:B------:R-:W-:Y:S01]  /*1b70*/  IMAD.MOV.U32 R4, RZ, RZ, 0x0 ;  /* 0x00000000ff047424 */ /* 0x000fe200078e00ff */
[----:B------:R-:W-:Y:S01]  /*1b80*/  MOV R6, 0x41ad3b5a ;  /* 0x41ad3b5a00067802 */ /* 0x000fe20000000f00 */
[----:B------:R-:W-:Y:S01]  /*1b90*/  IMAD.MOV.U32 R5, RZ, RZ, 0x40000000 ;  /* 0x40000000ff057424 */ /* 0x000fe200078e00ff */
[----:B------:R-:W-:Y:S01]  /*1ba0*/  UMOV UR4, 0x7d2cafe2 ;  /* 0x7d2cafe200047882 */ /* 0x000fe20000000000 */
[----:B------:R-:W-:Y:S01]  /*1bb0*/  IMAD.MOV.U32 R10, RZ, RZ, RZ ;  /* 0x000000ffff0a7224 */ /* 0x000fe200078e00ff */
[----:B------:R-:W-:Y:S01]  /*1bc0*/  UMOV UR5, 0x3eb0f5ff ;  /* 0x3eb0f5ff00057882 */ /* 0x000fe20000000000 */
[----:B------:R-:W-:-:S04]  /*1bd0*/  IMAD.MOV.U32 R7, RZ, RZ, 0x3ed0f5d2 ;  /* 0x3ed0f5d2ff077424 */ /* 0x000fc800078e00ff */
[----:B0-----:R-:W-:-:S08]  /*1be0*/  DFMA R4, R10, -R4, 1 ;  /* 0x3ff000000a04742b */ /* 0x001fd00000000804 */
[----:B------:R-:W-:-:S08]  /*1bf0*/  DFMA R4, R4, R4, R4 ;  /* 0x000000040404722b */ /* 0x000fd00000000004 */
[----:B------:R-:W-:-:S08]  /*1c00*/  DFMA R10, R10, R4, R10 ;  /* 0x000000040a0a722b */ /* 0x000fd0000000000a */
[----:B------:R-:W-:-:S08]  /*1c10*/  DMUL R4, RZ, R10 ;  /* 0x0000000aff047228 */ /* 0x000fd00000000000 */
[----:B------:R-:W-:-:S08]  /*1c20*/  DFMA R4, RZ, R10, R4 ;  /* 0x0000000aff04722b */ /* 0x000fd00000000004 */
[----:B------:R-:W-:Y:S02]  /*1c30*/  DMUL R8, R4, R4 ;  /* 0x0000000404087228 */ /* 0x000fe40000000000 */
[----:B------:R-:W-:-:S06]  /*1c40*/  DADD R16, RZ, -R4 ;  /* 0x00000000ff107229 */ /* 0x000fcc0000000804 */
[----:B------:R-:W-:Y:S01]  /*1c50*/  DFMA R6, R8, UR4, R6 ;  /* 0x0000000408067c2b */ /* 0x000fe20008000006 */
[----:B------:R-:W-:Y:S01]  /*1c60*/  UMOV UR4, 0x75488a3f ;  /* 0x75488a3f00047882 */ /* 0x000fe20000000000 */
[----:B------:R-:W-:Y:S01]  /*1c70*/  UMOV UR5, 0x3ef3b20a ;  /* 0x3ef3b20a00057882 */ /* 0x000fe20000000000 */
[----:B------:R-:W-:Y:S02]  /*1c80*/  DADD R18, R16, R16 ;  /* 0x0000000010127229 */ /* 0x000fe40000000010 */
[----:B------:R-:W-:-:S03]  /*1c90*/  DMUL R16, R4, R4 ;  /* 0x0000000404107228 */ /* 0x000fc60000000000 */
[----:B------:R-:W-:Y:S01]  /*1ca0*/  DFMA R6, R8, R6, UR4 ;  /* 0x0000000408067e2b */ /* 0x000fe20008000006 */
[----:B------:R-:W-:Y:S01]  /*1cb0*/  UMOV UR4, 0xe4faecd5 ;  /* 0xe4faecd500047882 */ /* 0x000fe20000000000 */
[----:B------:R-:W-:Y:S01]  /*1cc0*/  UMOV UR5, 0x3f1745cd ;  /* 0x3f1745cd00057882 */ /* 0x000fe20000000000 */
[-C--:B------:R-:W-:Y:S02]  /*1cd0*/  DFMA R18, RZ, -R4.reuse, R18 ;  /* 0x80000004ff12722b */ /* 0x080fe40000000012 */
[----:B------:R-:W-:-:S03]  /*1ce0*/  DFMA R24, R4, R4, -R16 ;  /* 0x000000040418722b */ /* 0x000fc60000000810 */
[----:B------:R-:W-:Y:S01]  /*1cf0*/  DFMA R6, R8, R6, UR4 ;  /* 0x0000000408067e2b */ /* 0x000fe20008000006 */
[----:B------:R-:W-:Y:S01]  /*1d00*/  UMOV UR4, 0x258a578b ;  /* 0x258a578b00047882 */ /* 0x000fe20000000000 */
[----:B------:R-:W-:Y:S01]  /*1d10*/  UMOV UR5, 0x3f3c71c7 ;  /* 0x3f3c71c700057882 */ /* 0x000fe20000000000 */
[----:B------:R-:W-:-:S05]  /*1d20*/  DMUL R10, R10, R18 ;  /* 0x000000120a0a7228 */ /* 0x000fca0000000000 */
[----:B------:R-:W-:Y:S01]  /*1d30*/  DFMA R6, R8, R6, UR4 ;  /* 0x0000000408067e2b */ /* 0x000fe20008000006 */
[----:B------:R-:W-:Y:S01]  /*1d40*/  UMOV UR4, 0x9242b910 ;  /* 0x9242b91000047882 */ /* 0x000fe20000000000 */
[----:B------:R-:W-:-:S03]  /*1d50*/  UMOV UR5, 0x3f624924 ;  /* 0x3f62492400057882 */ /* 0x000fc60000000000 */
[----:B------:R-:W-:Y:S02]  /*1d60*/  VIADD R27, R11, 0x100000 ;  /* 0x001000000b1b7836 */ /* 0x000fe40000000000 */
[----:B------:R-:W-:Y:S01]  /*1d70*/  IMAD.MOV.U32 R26, RZ, RZ, R10 ;  /* 0x000000ffff1a7224 */ /* 0x000fe200078e000a */
[----:B------:R-:W-:Y:S01]  /*1d80*/  DFMA R6, R8, R6, UR4 ;  /* 0x0000000408067e2b */ /* 0x000fe20008000006 */
[----:B------:R-:W-:Y:S01]  /*1d90*/  UMOV UR4, 0x99999dfb ;  /* 0x99999dfb00047882 */ /* 0x000fe20000000000 */
[----:B------:R-:W-:-:S03]  /*1da0*/  UMOV UR5, 0x3f899999 ;  /* 0x3f89999900057882 */ /* 0x000fc60000000000 */
[----:B------:R-:W-:-:S03]  /*1db0*/  DFMA R24, R4, R26, R24 ;  /* 0x0000001a0418722b */ /* 0x000fc60000000018 */
[----:B------:R-:W-:Y:S01]  /*1dc0*/  DFMA R12, R8, R6, UR4 ;  /* 0x00000004080c7e2b */ /* 0x000fe20008000006 */
[----:B------:R-:W-:Y:S01]  /*1dd0*/  UMOV UR4, 0x55555555 ;  /* 0x5555555500047882 */ /* 0x000fe20000000000 */
[----:B------:R-:W-:-:S06]  /*1de0*/  UMOV UR5, 0x3fb55555 ;  /* 0x3fb5555500057882 */ /* 0x000fcc0000000000 */
[----:B------:R-:W-:-:S08]  /*1df0*/  DFMA R6, R8, R12, UR4 ;  /* 0x0000000408067e2b */ /* 0x000fd0000800000c */
[----:B------:R-:W-:Y:S01]  /*1e00*/  DADD R22, -R6, UR4 ;  /* 0x0000000406167e29 */ /* 0x000fe20008000100 */
[----:B------:R-:W-:Y:S01]  /*1e10*/  UMOV UR4, 0xb9e7b0 ;  /* 0x00b9e7b000047882 */ /* 0x000fe20000000000 */
[----:B------:R-:W-:-:S06]  /*1e20*/  UMOV UR5, 0x3c46a4cb ;  /* 0x3c46a4cb00057882 */ /* 0x000fcc0000000000 */
[----:B------:R-:W-:Y:S02]  /*1e30*/  DFMA R12, R8, R12, R22 ;  /* 0x0000000c080c722b */ /* 0x000fe40000000016 */
[----:B------:R-:W-:-:S06]  /*1e40*/  DMUL R8, R4, R16 ;  /* 0x0000001004087228 */ /* 0x000fcc0000000000 */
[----:B------:R-:W-:Y:S01]  /*1e50*/  DADD R12, R12, -UR4 ;  /* 0x800000040c0c7e29 */ /* 0x000fe20008000000 */
[----:B------:R-:W-:Y:S01]  /*1e60*/  UMOV UR4, 0x0 ;  /* 0x0000000000047882 */ /* 0x000fe20000000000 */
[----:B------:R-:W-:Y:S01]  /*1e70*/  DFMA R22, R4, R16, -R8 ;  /* 0x000000100416722b */ /* 0x000fe20000000808 */
[----:B------:R-:W-:-:S05]  /*1e80*/  UMOV UR5, 0x3ff00000 ;  /* 0x3ff0000000057882 */ /* 0x000fca0000000000 */
[----:B------:R-:W-:Y:S02]  /*1e90*/  DADD R18, R6, R12 ;  /* 0x0000000006127229 */ /* 0x000fe4000000000c */
[----:B------:R-:W-:-:S06]  /*1ea0*/  DFMA R22, R10, R16, R22 ;  /* 0x000000100a16722b */ /* 0x000fcc0000000016 */
[----:B------:R-:W-:Y:S02]  /*1eb0*/  DMUL R16, R18, R8 ;  /* 0x0000000812107228 */ /* 0x000fe40000000000 */
[----:B------:R-:W-:Y:S02]  /*1ec0*/  DFMA R22, R4, R24, R22 ;  /* 0x000000180416722b */ /* 0x000fe40000000016 */
[----:B------:R-:W-:-:S04]  /*1ed0*/  DADD R6, R6, -R18 ;  /* 0x0000000006067229 */ /* 0x000fc80000000812 */
[----:B------:R-:W-:-:S04]  /*1ee0*/  DFMA R24, R18, R8, -R16 ;  /* 0x000000081218722b */ /* 0x000fc80000000810 */
[----:B------:R-:W-:-:S04]  /*1ef0*/  DADD R6, R12, R6 ;  /* 0x000000000c067229 */ /* 0x000fc80000000006 */
[----:B------:R-:W-:-:S08]  /*1f00*/  DFMA R22, R18, R22, R24 ;  /* 0x000000161216722b */ /* 0x000fd00000000018 */
[----:B------:R-:W-:-:S08]  /*1f10*/  DFMA R22, R6, R8, R22 ;  /* 0x000000080616722b */ /* 0x000fd00000000016 */
[----:B------:R-:W-:-:S08]  /*1f20*/  DADD R8, R16, R22 ;  /* 0x0000000010087229 */ /* 0x000fd00000000016 */
[--C-:B------:R-:W-:Y:S02]  /*1f30*/  DADD R6, R4, R8.reuse ;  /* 0x0000000004067229 */ /* 0x100fe40000000008 */
[----:B------:R-:W-:-:S06]  /*1f40*/  DADD R16, R16, -R8 ;  /* 0x0000000010107229 */ /* 0x000fcc0000000808 */
[----:B------:R-:W-:Y:S02]  /*1f50*/  DADD R4, R4, -R6 ;  /* 0x0000000004047229 */ /* 0x000fe40000000806 */
[----:B------:R-:W-:-:S06]  /*1f60*/  DADD R16, R22, R16 ;  /* 0x0000000016107229 */ /* 0x000fcc0000000010 */
[----:B------:R-:W-:Y:S01]  /*1f70*/  DADD R4, R8, R4 ;  /* 0x0000000008047229 */ /* 0x000fe20000000004 */
[----:B------:R-:W-:Y:S01]  /*1f80*/  MOV R8, 0xfefa39ef ;  /* 0xfefa39ef00087802 */ /* 0x000fe20000000f00 */
[----:B------:R-:W-:-:S06]  /*1f90*/  IMAD.MOV.U32 R9, RZ, RZ, 0x3fe62e42 ;  /* 0x3fe62e42ff097424 */ /* 0x000fcc00078e00ff */
[----:B------:R-:W-:-:S08]  /*1fa0*/  DADD R4, R16, R4 ;  /* 0x0000000010047229 */ /* 0x000fd00000000004 */
[----:B------:R-:W-:Y:S01]  /*1fb0*/  DADD R10, R10, R4 ;  /* 0x000000000a0a7229 */ /* 0x000fe20000000004 */
[----:B------:R-:W-:Y:S02]  /*1fc0*/  IMAD.MOV.U32 R4, RZ, RZ, -0x105c611 ;  /* 0xfefa39efff047424 */ /* 0x000fe400078e00ff */
[----:B------:R-:W-:-:S05]  /*1fd0*/  IMAD.MOV.U32 R5, RZ, RZ, 0x3fe62e42 ;  /* 0x3fe62e42ff057424 */ /* 0x000fca00078e00ff */
[----:B------:R-:W-:-:S08]  /*1fe0*/  DADD R12, R6, R10 ;  /* 0x00000000060c7229 */ /* 0x000fd0000000000a */
[--C-:B------:R-:W-:Y:S02]  /*1ff0*/  DFMA R8, R8, UR4, R12.reuse ;  /* 0x0000000408087c2b */ /* 0x100fe4000800000c */
[----:B------:R-:W-:-:S06]  /*2000*/  DADD R6, R6, -R12 ;  /* 0x0000000006067229 */ /* 0x000fcc000000080c */
[----:B------:R-:W-:Y:S02]  /*2010*/  DFMA R16, -R4, 1, R8 ;  /* 0x3ff000000410782b */ /* 0x000fe40000000108 */
[----:B------:R-:W-:Y:S01]  /*2020*/  DADD R6, R10, R6 ;  /* 0x000000000a067229 */ /* 0x000fe20000000006 */
[----:B------:R-:W-:Y:S01]  /*2030*/  MOV R10, 0x3b39803f ;  /* 0x3b39803f000a7802 */ /* 0x000fe20000000f00 */
[----:B------:R-:W-:-:S04]  /*2040*/  IMAD.MOV.U32 R11, RZ, RZ, 0x3c7abc9e ;  /* 0x3c7abc9eff0b7424 */ /* 0x000fc800078e00ff */
[----:B------:R-:W-:-:S08]  /*2050*/  DADD R16, -R12, R16 ;  /* 0x000000000c107229 */ /* 0x000fd00000000110 */
[----:B------:R-:W-:Y:S01]  /*2060*/  DADD R6, R6, -R16 ;  /* 0x0000000006067229 */ /* 0x000fe20000000810 */
[----:B------:R-:W-:Y:S01]  /*2070*/  LOP3.LUT R17, R3, 0xff0fffff, RZ, 0xc0, !PT ;  /* 0xff0fffff03117812 */ /* 0x000fe200078ec0ff */
[----:B------:R-:W-:-:S06]  /*2080*/  IMAD.MOV.U32 R16, RZ, RZ, R2 ;  /* 0x000000ffff107224 */ /* 0x000fcc00078e0002 */
[----:B------:R-:W-:Y:S01]  /*2090*/  DFMA R10, R10, UR4, R6 ;  /* 0x000000040a0a7c2b */ /* 0x000fe20008000006 */
[----:B------:R-:W-:Y:S01]  /*20a0*/  UMOV UR4, 0x3b39803f ;  /* 0x3b39803f00047882 */ /* 0x000fe20000000000 */
[----:B------:R-:W-:Y:S01]  /*20b0*/  IMAD.SHL.U32 R6, R3, 0x2, RZ ;  /* 0x0000000203067824 */ /* 0x000fe200078e00ff */
[----:B------:R-:W-:-:S04]  /*20c0*/  UMOV UR5, 0x3c7abc9e ;  /* 0x3c7abc9e00057882 */ /* 0x000fc80000000000 */
[----:B------:R-:W-:Y:S01]  /*20d0*/  ISETP.GT.U32.AND P0, PT, R6, -0x2000001, PT ;  /* 0xfdffffff0600780c */ /* 0x000fe20003f04070 */
[----:B------:R-:W-:-:S03]  /*20e0*/  DADD R12, R8, R10 ;  /* 0x00000000080c7229 */ /* 0x000fc6000000000a */
[----:B------:R-:W-:-:S05]  /*20f0*/  SEL R17, R17, R3, P0 ;  /* 0x0000000311117207 */ /* 0x000fca0000000000 */
[----:B------:R-:W-:Y:S02]  /*2100*/  DADD R8, R8, -R12 ;  /* 0x0000000008087229 */ /* 0x000fe4000000080c */
[----:B------:R-:W-:-:S06]  /*2110*/  DMUL R6, R12, R16 ;  /* 0x000000100c067228 */ /* 0x000fcc0000000000 */
[----:B------:R-:W-:Y:S02]  /*2120*/  DADD R8, R10, R8 ;  /* 0x000000000a087229 */ /* 0x000fe40000000008 */
[----:B------:R-:W-:Y:S01]  /*2130*/  DFMA R12, R12, R16, -R6 ;  /* 0x000000100c0c722b */ /* 0x000fe20000000806 */
[----:B------:R-:W-:Y:S01]  /*2140*/  MOV R10, 0x652b82fe ;  /* 0x652b82fe000a7802 */ /* 0x000fe20000000f00 */
[----:B------:R-:W-:-:S06]  /*2150*/  IMAD.MOV.U32 R11, RZ, RZ, 0x3ff71547 ;  /* 0x3ff71547ff0b7424 */ /* 0x000fcc00078e00ff */
[----:B------:R-:W-:-:S08]  /*2160*/  DFMA R12, R8, R16, R12 ;  /* 0x00000010080c722b */ /* 0x000fd0000000000c */
[----:B------:R-:W-:-:S08]  /*2170*/  DADD R8, R6, R12 ;  /* 0x0000000006087229 */ /* 0x000fd0000000000c */
[----:B------:R-:W-:Y:S02]  /*2180*/  DFMA R10, R8, R10, 6.75539944105574400000e+15 ;  /* 0x43380000080a742b */ /* 0x000fe4000000000a */
[----:B------:R-:W-:Y:S01]  /*2190*/  FSETP.GEU.AND P0, PT, |R9|, 4.1917929649353027344, PT ;  /* 0x4086232b0900780b */ /* 0x000fe20003f0e200 */
[----:B------:R-:W-:-:S05]  /*21a0*/  DADD R6, R6, -R8 ;  /* 0x0000000006067229 */ /* 0x000fca0000000808 */
[----:B------:R-:W-:-:S03]  /*21b0*/  DADD R16, R10, -6.75539944105574400000e+15 ;  /* 0xc33800000a107429 */ /* 0x000fc60000000000 */
[----:B------:R-:W-:-:S05]  /*21c0*/  DADD R12, R12, R6 ;  /* 0x000000000c0c7229 */ /* 0x000fca0000000006 */
[----:B------:R-:W-:-:S08]  /*21d0*/  DFMA R4, R16, -R4, R8 ;  /* 0x800000041004722b */ /* 0x000fd00000000008 */
[----:B------:R-:W-:Y:S01]  /*21e0*/  DFMA R4, R16, -UR4, R4 ;  /* 0x8000000410047c2b */ /* 0x000fe20008000004 */
[----:B------:R-:W-:Y:S01]  /*21f0*/  UMOV UR4, 0x69ce2bdf ;  /* 0x69ce2bdf00047882 */ /* 0x000fe20000000000 */
[----:B------:R-:W-:Y:S01]  /*2200*/  IMAD.MOV.U32 R16, RZ, RZ, -0x35dec16 ;  /* 0xfca213eaff107424 */ /* 0x000fe200078e00ff */
[----:B------:R-:W-:Y:S01]  /*2210*/  UMOV UR5, 0x3e5ade15 ;  /* 0x3e5ade1500057882 */ /* 0x000fe20000000000 */
[----:B------:R-:W-:-:S06]  /*2220*/  IMAD.MOV.U32 R17, RZ, RZ, 0x3e928af3 ;  /* 0x3e928af3ff117424 */ /* 0x000fcc00078e00ff */
[----:B------:R-:W-:Y:S01]  /*2230*/  DFMA R16, R4, UR4, R16 ;  /* 0x0000000404107c2b */ /* 0x000fe20008000010 */
[----:B------:R-:W-:Y:S01]  /*2240*/  UMOV UR4, 0x62401315 ;  /* 0x6240131500047882 */ /* 0x000fe20000000000 */
[----:B------:R-:W-:-:S06]  /*2250*/  UMOV UR5, 0x3ec71dee ;  /* 0x3ec71dee00057882 */ /* 0x000fcc0000000000 */
[----:B------:R-:W-:Y:S01]  /*2260*/  DFMA R16, R4, R16, UR4 ;  /* 0x0000000404107e2b */ /* 0x000fe20008000010 */
        /* <DEDUP_REMOVED lines=20> */
[----:B------:R-:W-:-:S08]  /*23b0*/  DFMA R16, R4, R16, UR4 ;  /* 0x0000000404107e2b */ /* 0x000fd00008000010 */
[----:B------:R-:W-:-:S08]  /*23c0*/  DFMA R16, R4, R16, 1 ;  /* 0x3ff000000410742b */ /* 0x000fd00000000010 */
[----:B------:R-:W-:-:S10]  /*23d0*/  DFMA R4, R4, R16, 1 ;  /* 0x3ff000000404742b */ /* 0x000fd40000000010 */
[----:B------:R-:W-:Y:S01]  /*23e0*/  LEA R7, R10, R5, 0x14 ;  /* 0x000000050a077211 */ /* 0x000fe200078ea0ff */
[----:B------:R-:W-:Y:S01]  /*23f0*/  IMAD.MOV.U32 R6, RZ, RZ, R4 ;  /* 0x000000ffff067224 */ /* 0x000fe200078e0004 */
[----:B------:R-:W-:Y:S06]  /*2400*/  @!P0 BRA `(.L_x_26) ;  /* 0x0000000000348947 */ /* 0x000fec0003800000 */
[----:B------:R-:W-:Y:S01]  /*2410*/  FSETP.GEU.AND P1, PT, |R9|, 4.2275390625, PT ;  /* 0x408748000900780b */ /* 0x000fe20003f2e200 */
[C---:B------:R-:W-:Y:S02]  /*2420*/  DADD R6, R8.reuse, +INF ;  /* 0x7ff0000008067429 */ /* 0x040fe40000000000 */
[----:B------:R-:W-:-:S08]  /*2430*/  DSETP.GEU.AND P0, PT, R8, RZ, PT ;  /* 0x000000ff0800722a */ /* 0x000fd00003f0e000 */
[----:B------:R-:W-:Y:S02]  /*2440*/  FSEL R6, R6, RZ, P0 ;  /* 0x000000ff06067208 */ /* 0x000fe40000000000 */
[----:B------:R-:W-:Y:S01]  /*2450*/  FSEL R7, R7, RZ, P0 ;  /* 0x000000ff07077208 */ /* 0x000fe20000000000 */
[----:B------:R-:W-:Y:S06]  /*2460*/  @P1 BRA `(.L_x_26) ;  /* 0x00000000001c1947 */ /* 0x000fec0003800000 */
[----:B------:R-:W-:-:S04]  /*2470*/  LEA.HI R6, R10, R10, RZ, 0x1 ;  /* 0x0000000a0a067211 */ /* 0x000fc800078f08ff */
[----:B------:R-:W-:-:S05]  /*2480*/  SHF.R.S32.HI R7, RZ, 0x1, R6 ;  /* 0x00000001ff077819 */ /* 0x000fca0000011406 */
[----:B------:R-:W-:Y:S02]  /*2490*/  IMAD.IADD R6, R10, 0x1, -R7 ;  /* 0x000000010a067824 */ /* 0x000fe400078e0a07 */
[----:B------:R-:W-:-:S03]  /*24a0*/  IMAD R5, R7, 0x100000, R5 ;  /* 0x0010000007057824 */ /* 0x000fc600078e0205 */
[----:B------:R-:W-:Y:S02]  /*24b0*/  LEA R7, R6, 0x3ff00000, 0x14 ;  /* 0x3ff0000006077811 */ /* 0x000fe400078ea0ff */
[----:B------:R-:W-:-:S06]  /*24c0*/  MOV R6, RZ ;  /* 0x000000ff00067202 */ /* 0x000fcc0000000f00 */
[----:B------:R-:W-:-:S11]  /*24d0*/  DMUL R6, R4, R6 ;  /* 0x0000000604067228 */ /* 0x000fd60000000000 */
.L_x_26:
[----:B------:R-:W-:Y:S01]  /*24e0*/  DFMA R12, R12, R6, R6 ;  /* 0x000000060c0c722b */ /* 0x000fe20000000006 */
[----:B------:R-:W-:Y:S01]  /*24f0*/  IMAD.MOV.U32 R4, RZ, RZ, R0 ;  /* 0x000000ffff047224 */ /* 0x000fe200078e0000 */
[----:B------:R-:W-:Y:S01]  /*2500*/  DSETP.NEU.AND P0, PT, |R6|, +INF , PT ;  /* 0x7ff000000600742a */ /* 0x000fe20003f0d200 */
[----:B------:R-:W-:-:S07]  /*2510*/  IMAD.MOV.U32 R5, RZ, RZ, 0x0 ;  /* 0x00000000ff057424 */ /* 0x000fce00078e00ff */
[----:B------:R-:W-:Y:S02]  /*2520*/  FSEL R6, R6, R12, !P0 ;  /* 0x0000000c06067208 */ /* 0x000fe40004000000 */
[----:B------:R-:W-:Y:S01]  /*2530*/  FSEL R7, R7, R13, !P0 ;  /* 0x0000000d07077208 */ /* 0x000fe20004000000 */
[----:B------:R-:W-:Y:S06]  /*2540*/  RET.REL.NODEC R4 `(_Z27QuantizePerChannelSymmetricIfEvPKT_S2_idPS0_ii) ;  /* 0xffffffd804ac7950 */ /* 0x000fec0003c3ffff */
.L_x_27:
[----:B------:R-:W-:-:S00]  /*2550*/  BRA `(.L_x_27) ;  /* 0xfffffffc00fc7947 */ /* 0x000fc0000383ffff */
[----:B------:R-:W-:-:S00]  /*2560*/  NOP ;  /* 0x0000000000007918 */ /* 0x000fc00000000000 */
        /* <DEDUP_REMOVED lines=9> */
.L_x_104:


//--------------------- .text._Z22ReduceMaxMinPerChannelIfEvPKT_iPS0_S3_ii --------------------------
	.section	.text._Z22ReduceMaxMinPerChannelIfEvPKT_iPS0_S3_ii,"ax",@progbits
	.align	128
        .global         _Z22ReduceMaxMinPerChannelIfEvPKT_iPS0_S3_ii
        .type           _Z22ReduceMaxMinPerChannelIfEvPKT_iPS0_S3_ii,@function
        .size           _Z22ReduceMaxMinPerChannelIfEvPKT_iPS0_S3_ii,(.L_x_110 - _Z22ReduceMaxMinPerChannelIfEvPKT_iPS0_S3_ii)
        .other          _Z22ReduceMaxMinPerChannelIfEvPKT_iPS0_S3_ii,@"STO_CUDA_ENTRY STV_DEFAULT"
_Z22ReduceMaxMinPerChannelIfEvPKT_iPS0_S3_ii:
.text._Z22ReduceMaxMinPerChannelIfEvPKT_iPS0_S3_ii:
[----:B------:R-:W0:Y:S08]  /*0000*/  LDC R1, c[0x0][0x37c] ;  /* 0x0000df00ff017b82 */ /* 0x000e300000000800 */
[----:B------:R-:W1:Y:S01]  /*0010*/  S2UR UR38, SR_CTAID.X ;  /* 0x00000000002679c3 */ /* 0x000e620000002500 */
[----:B------:R-:W2:Y:S01]  /*0020*/  LDCU UR4, c[0x0][0x2f8] ;  /* 0x00005f00ff0477ac */ /* 0x000ea20008000800 */
[----:B0-----:R-:W-:-:S06]  /*0030*/  VIADD R1, R1, 0xfffffff8 ;  /* 0xfffffff801017836 */ /* 0x001fcc0000000000 */
[----:B------:R-:W1:Y:S01]  /*0040*/  LDC R0, c[0x0][0x3a0] ;  /* 0x0000e800ff007b82 */ /* 0x000e620000000800 */
[----:B--2---:R-:W-:Y:S02]  /*0050*/  IADD3 R17, P1, PT, R1, UR4, RZ ;  /* 0x0000000401117c10 */ /* 0x004fe4000ff3e0ff */
[----:B-1----:R-:W-:-:S13]  /*0060*/  ISETP.LE.AND P0, PT, R0, UR38, PT ;  /* 0x0000002600007c0c */ /* 0x002fda000bf03270 */
[----:B------:R-:W-:Y:S05]  /*0070*/  @P0 EXIT ;  /* 0x000000000000094d */ /* 0x000fea0003800000 */
[----:B------:R-:W0:Y:S01]  /*0080*/  S2R R3, SR_CgaCtaId ;  /* 0x0000000000037919 */ /* 0x000e220000008800 */
[----:B------:R-:W1:Y:S01]  /*0090*/  LDCU UR4, c[0x0][0x2fc] ;  /* 0x00005f80ff0477ac */ /* 0x000e620008000800 */
[----:B------:R-:W2:Y:S01]  /*00a0*/  LDC R23, c[0x0][0x360] ;  /* 0x0000d800ff177b82 */ /* 0x000ea20000000800 */
[----:B------:R-:W-:Y:S01]  /*00b0*/  MOV R0, 0x400 ;  /* 0x0000040000007802 */ /* 0x000fe20000000f00 */
[----:B------:R-:W3:Y:S01]  /*00c0*/  S2R R24, SR_TID.X ;  /* 0x0000000000187919 */ /* 0x000ee20000002100 */
[----:B------:R-:W-:Y:S01]  /*00d0*/  IMAD.U32 R22, RZ, RZ, UR38 ;  /* 0x00000026ff167e24 */ /* 0x000fe2000f8e00ff */
[----:B------:R-:W4:Y:S01]  /*00e0*/  LDCU UR39, c[0x0][0x370] ;  /* 0x00006e00ff2777ac */ /* 0x000f220008000800 */
[----:B------:R-:W0:Y:S01]  /*00f0*/  LDCU.64 UR36, c[0x0][0x358] ;  /* 0x00006b00ff2477ac */ /* 0x000e220008000a00 */
[----:B-1----:R-:W-:Y:S01]  /*0100*/  IMAD.X R16, RZ, RZ, UR4, P1 ;  /* 0x00000004ff107e24 */ /* 0x002fe200088e06ff */
[----:B0-----:R-:W-:-:S05]  /*0110*/  LEA R0, R3, R0, 0x18 ;  /* 0x0000000003007211 */ /* 0x001fca00078ec0ff */
[--C-:B--2---:R-:W-:Y:S02]  /*0120*/  IMAD R19, R23, 0x4, R0.reuse ;  /* 0x0000000417137824 */ /* 0x104fe400078e0200 */
[----:B---34-:R-:W-:-:S07]  /*0130*/  IMAD R18, R24, 0x4, R0 ;  /* 0x0000000418127824 */ /* 0x018fce00078e0200 */
.L_x_42:
[----:B0-----:R-:W0:Y:S01]  /*0140*/  LDC R7, c[0x0][0x3a4] ;  /* 0x0000e900ff077b82 */ /* 0x001e220000000800 */
[----:B-1----:R-:W1:Y:S01]  /*0150*/  LDCU UR4, c[0x0][0x388] ;  /* 0x00007100ff0477ac */ /* 0x002e620008000800 */
[----:B------:R-:W-:Y:S02]  /*0160*/  HFMA2 R3, -RZ, RZ, 7.62939453125e-06, 0 ;  /* 0x00800000ff037431 */ /* 0x000fe400000001ff */
[----:B------:R-:W-:Y:S02]  /*0170*/  IMAD R0, R24, 0x4, R19 ;  /* 0x0000000418007824 */ /* 0x000fe400078e0213 */
[----:B------:R-:W-:Y:S01]  /*0180*/  IMAD.MOV.U32 R5, RZ, RZ, 0x7f7fffff ;  /* 0x7f7fffffff057424 */ /* 0x000fe200078e00ff */
[----:B------:R2:W-:Y:S04]  /*0190*/  STS [R18], R3 ;  /* 0x0000000312007388 */ /* 0x0005e80000000800 */
[----:B------:R2:W-:Y:S01]  /*01a0*/  STS [R0], R5 ;  /* 0x0000000500007388 */ /* 0x0005e20000000800 */
[----:B0-----:R-:W-:-:S02]  /*01b0*/  IMAD R2, R22, R7, R7 ;  /* 0x0000000716027224 */ /* 0x001fc400078e0207 */
[----:B------:R-:W-:-:S03]  /*01c0*/  IMAD R4, R22, R7, R24 ;  /* 0x0000000716047224 */ /* 0x000fc600078e0218 */
[----:B-1----:R-:W-:-:S04]  /*01d0*/  VIMNMX R11, PT, PT, R2, UR4, PT ;  /* 0x00000004020b7c48 */ /* 0x002fc8000bfe0100 */
[----:B------:R-:W-:-:S13]  /*01e0*/  ISETP.GT.AND P0, PT, R11, R4, PT ;  /* 0x000000040b00720c */ /* 0x000fda0003f04270 */
[----:B--2---:R-:W-:Y:S05]  /*01f0*/  @!P0 BRA `(.L_x_28) ;  /* 0x00000000003c8947 */ /* 0x004fea0003800000 */
[----:B------:R-:W0:Y:S01]  /*0200*/  LDC.64 R2, c[0x0][0x380] ;  /* 0x0000e000ff027b82 */ /* 0x000e220000000a00 */
[----:B------:R-:W-:Y:S01]  /*0210*/  BSSY.RECONVERGENT B0, `(.L_x_29) ;  /* 0x000000b000007945 */ /* 0x000fe20003800200 */
[----:B------:R-:W-:Y:S01]  /*0220*/  IMAD.MOV.U32 R6, RZ, RZ, R4 ;  /* 0x000000ffff067224 */ /* 0x000fe200078e0004 */
[----:B------:R-:W-:Y:S01]  /*0230*/  MOV R9, 0x7f7fffff ;  /* 0x7f7fffff00097802 */ /* 0x000fe20000000f00 */
[----:B------:R-:W-:-:S07]  /*0240*/  IMAD.MOV.U32 R7, RZ, RZ, 0x800000 ;  /* 0x00800000ff077424 */ /* 0x000fce00078e00ff */
.L_x_30:
[----:B0-----:R-:W-:-:S06]  /*0250*/  IMAD.WIDE R4, R6, 0x4, R2 ;  /* 0x0000000406047825 */ /* 0x001fcc00078e0202 */
[----:B------:R-:W2:Y:S01]  /*0260*/  LDG.E R4, desc[UR36][R4.64] ;  /* 0x0000002404047981 */ /* 0x000ea2000c1e1900 */
[----:B------:R-:W-:-:S05]  /*0270*/  IMAD.IADD R6, R23, 0x1, R6 ;  /* 0x0000000117067824 */ /* 0x000fca00078e0206 */
[----:B------:R-:W-:Y:S02]  /*0280*/  ISETP.GE.AND P0, PT, R6, R11, PT ;  /* 0x0000000b0600720c */ /* 0x000fe40003f06270 */
[C---:B--2---:R-:W-:Y:S02]  /*0290*/  FMNMX R7, R4.reuse, R7, !PT ;  /* 0x0000000704077209 */ /* 0x044fe40007800000 */
[----:B------:R-:W-:-:S09]  /*02a0*/  FMNMX R9, R4, R9, PT ;  /* 0x0000000904097209 */ /* 0x000fd20003800000 */
[----:B------:R-:W-:Y:S05]  /*02b0*/  @!P0 BRA `(.L_x_30) ;  /* 0xfffffffc00e48947 */ /* 0x000fea000383ffff */
[----:B------:R-:W-:Y:S05]  /*02c0*/  BSYNC.RECONVERGENT B0 ;  /* 0x0000000000007941 */ /* 0x000fea0003800200 */
.L_x_29:
[----:B------:R0:W-:Y:S04]  /*02d0*/  STS [R18], R7 ;  /* 0x0000000712007388 */ /* 0x0001e80000000800 */
[----:B------:R0:W-:Y:S02]  /*02e0*/  STS [R0], R9 ;  /* 0x0000000900007388 */ /* 0x0001e40000000800 */
.L_x_28:
[----:B------:R-:W-:Y:S01]  /*02f0*/  ISETP.GE.U32.AND P0, PT, R23, 0x2, PT ;  /* 0x000000021700780c */ /* 0x000fe20003f06070 */
[----:B------:R-:W-:Y:S05]  /*0300*/  WARPSYNC.ALL ;  /* 0x0000000000007948 */ /* 0x000fea0003800000 */
[----:B------:R-:W-:Y:S07]  /*0310*/  BAR.SYNC.DEFER_BLOCKING 0x0 ;  /* 0x0000000000007b1d */ /* 0x000fee0000010000 */
[----:B------:R-:W-:Y:S05]  /*0320*/  @!P0 BRA `(.L_x_31) ;  /* 0x0000000000508947 */ /* 0x000fea0003800000 */
[----:B------:R-:W-:-:S07]  /*0330*/  IMAD.MOV.U32 R2, RZ, RZ, R23 ;  /* 0x000000ffff027224 */ /* 0x000fce00078e0017 */
.L_x_34:
[----:B0-----:R-:W-:Y:S01]  /*0340*/  SHF.R.U32.HI R7, RZ, 0x1, R2 ;  /* 0x00000001ff077819 */ /* 0x001fe20000011602 */
[----:B------:R-:W-:Y:S03]  /*0350*/  BSSY.RECONVERGENT B0, `(.L_x_32) ;  /* 0x000000d000007945 */ /* 0x000fe60003800200 */
[----:B------:R-:W-:-:S13]  /*0360*/  ISETP.GE.U32.AND P0, PT, R24, R7, PT ;  /* 0x000000071800720c */ /* 0x000fda0003f06070 */
[----:B------:R-:W-:Y:S05]  /*0370*/  @P0 BRA `(.L_x_33) ;  /* 0x0000000000280947 */ /* 0x000fea0003800000 */
[C---:B------:R-:W-:Y:S01]  /*0380*/  IMAD R4, R7.reuse, 0x4, R18 ;  /* 0x0000000407047824 */ /* 0x040fe200078e0212 */
[----:B------:R-:W-:Y:S01]  /*0390*/  LDS R3, [R18] ;  /* 0x0000000012037984 */ /* 0x000fe20000000800 */
[----:B------:R-:W-:-:S04]  /*03a0*/  IMAD R6, R7, 0x4, R0 ;  /* 0x0000000407067824 */ /* 0x000fc800078e0200 */
[----:B------:R-:W0:Y:S02]  /*03b0*/  LDS R4, [R4] ;  /* 0x0000000004047984 */ /* 0x000e240000000800 */
[----:B0-----:R-:W-:-:S05]  /*03c0*/  FMNMX R3, R3, R4, !PT ;  /* 0x0000000403037209 */ /* 0x001fca0007800000 */
[----:B------:R-:W-:Y:S04]  /*03d0*/  STS [R18], R3 ;  /* 0x0000000312007388 */ /* 0x000fe80000000800 */
[----:B------:R-:W-:Y:S04]  /*03e0*/  LDS R6, [R6] ;  /* 0x0000000006067984 */ /* 0x000fe80000000800 */
[----:B------:R-:W0:Y:S02]  /*03f0*/  LDS R5, [R0] ;  /* 0x0000000000057984 */ /* 0x000e240000000800 */
[----:B0-----:R-:W-:-:S05]  /*0400*/  FMNMX R5, R5, R6, PT ;  /* 0x0000000605057209 */ /* 0x001fca0003800000 */
[----:B------:R0:W-:Y:S02]  /*0410*/  STS [R0], R5 ;  /* 0x0000000500007388 */ /* 0x0001e40000000800 */
.L_x_33:
[----:B------:R-:W-:Y:S05]  /*0420*/  BSYNC.RECONVERGENT B0 ;  /* 0x0000000000007941 */ /* 0x000fea0003800200 */
.L_x_32:
[----:B------:R-:W-:Y:S01]  /*0430*/  BAR.SYNC.DEFER_BLOCKING 0x0 ;  /* 0x0000000000007b1d */ /* 0x000fe20000010000 */
[----:B------:R-:W-:Y:S02]  /*0440*/  ISETP.GT.U32.AND P0, PT, R2, 0x3, PT ;  /* 0x000000030200780c */ /* 0x000fe40003f04070 */
[----:B------:R-:W-:-:S11]  /*0450*/  MOV R2, R7 ;  /* 0x0000000700027202 */ /* 0x000fd60000000f00 */
[----:B------:R-:W-:Y:S05]  /*0460*/  @P0 BRA `(.L_x_34) ;  /* 0xfffffffc00b40947 */ /* 0x000fea000383ffff */
.L_x_31:
[----:B------:R-:W-:Y:S01]  /*0470*/  ISETP.NE.AND P0, PT, R24, RZ, PT ;  /* 0x000000ff1800720c */ /* 0x000fe20003f05270 */
[----:B------:R-:W-:-:S12]  /*0480*/  BSSY B6, `(.L_x_35) ;  /* 0x0000038000067945 */ /* 0x000fd80003800000 */
[----:B------:R-:W-:Y:S05]  /*0490*/  @P0 BRA `(.L_x_36) ;  /* 0x0000000000d80947 */ /* 0x000fea0003800000 */
[----:B------:R-:W1:Y:S02]  /*04a0*/  LDC.64 R2, c[0x0][0x390] ;  /* 0x0000e400ff027b82 */ /* 0x000e640000000a00 */
[----:B-1----:R-:W-:-:S05]  /*04b0*/  IMAD.WIDE R2, R22, 0x4, R2 ;  /* 0x0000000416027825 */ /* 0x002fca00078e0202 */
[----:B------:R1:W5:Y:S01]  /*04c0*/  LDG.E R6, desc[UR36][R2.64] ;  /* 0x0000002402067981 */ /* 0x000362000c1e1900 */
[----:B------:R-:W2:Y:S01]  /*04d0*/  S2UR UR5, SR_CgaCtaId ;  /* 0x00000000000579c3 */ /* 0x000ea20000008800 */
[----:B------:R-:W-:Y:S01]  /*04e0*/  UMOV UR4, 0x400 ;  /* 0x0000040000047882 */ /* 0x000fe20000000000 */
[----:B------:R-:W-:Y:S01]  /*04f0*/  BSSY B0, `(.L_x_37) ;  /* 0x0000009000007945 */ /* 0x000fe20003800000 */
[----:B--2---:R-:W-:-:S09]  /*0500*/  ULEA UR4, UR5, UR4, 0x18 ;  /* 0x0000000405047291 */ /* 0x004fd2000f8ec0ff */
[----:B01----:R-:W0:Y:S03]  /*0510*/  LDS R5, [UR4] ;  /* 0x00000004ff057984 */ /* 0x003e260008000800 */
.L_x_38:
[-C--:B0----5:R-:W-:Y:S01]  /*0520*/  FMNMX R7, R5, R6.reuse, !PT ;  /* 0x0000000605077209 */ /* 0x0a1fe20007800000 */
[----:B------:R-:W-:Y:S05]  /*0530*/  YIELD ;  /* 0x0000000000007946 */ /* 0x000fea0003800000 */
[----:B------:R-:W2:Y:S02]  /*0540*/  ATOMG.E.CAS.STRONG.GPU PT, R7, [R2], R6, R7 ;  /* 0x00000006020773a9 */ /* 0x000ea400001ee107 */
[----:B--2---:R-:W-:Y:S01]  /*0550*/  ISETP.NE.AND P0, PT, R7, R6, PT ;  /* 0x000000060700720c */ /* 0x004fe20003f05270 */
[----:B------:R-:W-:-:S12]  /*0560*/  IMAD.MOV.U32 R6, RZ, RZ, R7 ;  /* 0x000000ffff067224 */ /* 0x000fd800078e0007 */
[----:B------:R-:W-:Y:S05]  /*0570*/  @P0 BRA `(.L_x_38) ;  /* 0xfffffffc00e80947 */ /* 0x000fea000383ffff */
[----:B------:R-:W-:Y:S05]  /*0580*/  BSYNC B0 ;  /* 0x0000000000007941 */ /* 0x000fea0003800000 */
.L_x_37:
[----:B------:R-:W0:Y:S01]  /*0590*/  LDC.64 R2, c[0x0][0x398] ;  /* 0x0000e600ff027b82 */ /* 0x000e220000000a00 */
[----:B------:R1:W2:Y:S01]  /*05a0*/  LDS R5, [R19] ;  /* 0x0000000013057984 */ /* 0x0002a20000000800 */
[----:B0-----:R-:W-:-:S05]  /*05b0*/  IMAD.WIDE R2, R22, 0x4, R2 ;  /* 0x0000000416027825 */ /* 0x001fca00078e0202 */
[----:B------:R1:W5:Y:S01]  /*05c0*/  LDG.E R6, desc[UR36][R2.64] ;  /* 0x0000002402067981 */ /* 0x000362000c1e1900 */
[----:B--2---:R-:W-:Y:S01]  /*05d0*/  BSSY B0, `(.L_x_39) ;  /* 0x0000007000007945 */ /* 0x004fe20003800000 */
.L_x_40:
[-C--:B-----5:R-:W-:Y:S01]  /*05e0*/  FMNMX R7, R5, R6.reuse, PT ;  /* 0x0000000605077209 */ /* 0x0a0fe20003800000 */
[----:B------:R-:W-:Y:S05]  /*05f0*/  YIELD ;  /* 0x0000000000007946 */ /* 0x000fea0003800000 */
[----:B------:R-:W2:Y:S02]  /*0600*/  ATOMG.E.CAS.STRONG.GPU PT, R7, [R2], R6, R7 ;  /* 0x00000006020773a9 */ /* 0x000ea400001ee107 */
[----:B--2---:R-:W-:Y:S01]  /*0610*/  ISETP.NE.AND P0, PT, R7, R6, PT ;  /* 0x000000060700720c */ /* 0x004fe20003f05270 */
[----:B------:R-:W-:-:S12]  /*0620*/  IMAD.MOV.U32 R6, RZ, RZ, R7 ;  /* 0x000000ffff067224 */ /* 0x000fd800078e0007 */
[----:B------:R-:W-:Y:S05]  /*0630*/  @P0 BRA `(.L_x_40) ;  /* 0xfffffffc00e80947 */ /* 0x000fea000383ffff */
[----:B------:R-:W-:Y:S05]  /*0640*/  BSYNC B0 ;  /* 0x0000000000007941 */ /* 0x000fea0003800000 */
.L_x_39:
[----:B------:R-:W-:-:S09]  /*0650*/  UISETP.NE.AND UP0, UPT, UR38, URZ, UPT ;  /* 0x000000ff2600728c */ /* 0x000fd2000bf05270 */
[----:B------:R-:W-:Y:S05]  /*0660*/  BRA.U UP0, `(.L_x_36) ;  /* 0x0000000100647547 */ /* 0x000fea000b800000 */
[----:B------:R-:W0:Y:S01]  /*0670*/  LDC.64 R8, c[0x0][0x390] ;  /* 0x0000e400ff087b82 */ /* 0x000e220000000a00 */
[----:B------:R-:W-:Y:S01]  /*0680*/  MOV R25, 0x28 ;  /* 0x0000002800197802 */ /* 0x000fe20000000f00 */
[----:B------:R-:W2:Y:S01]  /*0690*/  LDCU.64 UR4, c[0x4][0x18] ;  /* 0x01000300ff0477ac */ /* 0x000ea20008000a00 */
[----:B0-----:R-:W3:Y:S05]  /*06a0*/  LDG.E R8, desc[UR36][R8.64] ;  /* 0x0000002408087981 */ /* 0x001eea000c1e1900 */
[----:B-1----:R0:W1:Y:S01]  /*06b0*/  LDC.64 R2, c[0x4][R25] ;  /* 0x0100000019027b82 */ /* 0x0020620000000a00 */
[----:B--2---:R-:W-:Y:S01]  /*06c0*/  IMAD.U32 R4, RZ, RZ, UR4 ;  /* 0x00000004ff047e24 */ /* 0x004fe2000f8e00ff */
[----:B------:R-:W-:Y:S01]  /*06d0*/  MOV R6, R17 ;  /* 0x0000001100067202 */ /* 0x000fe20000000f00 */
[----:B------:R-:W-:-:S02]  /*06e0*/  IMAD.U32 R5, RZ, RZ, UR5 ;  /* 0x00000005ff057e24 */ /* 0x000fc4000f8e00ff */
[----:B------:R-:W-:Y:S01]  /*06f0*/  IMAD.MOV.U32 R7, RZ, RZ, R16 ;  /* 0x000000ffff077224 */ /* 0x000fe200078e0010 */
[----:B---3--:R-:W2:Y:S02]  /*0700*/  F2F.F64.F32 R10, R8 ;  /* 0x00000008000a7310 */ /* 0x008ea40000201800 */
[----:B-12---:R0:W-:Y:S04]  /*0710*/  STL.64 [R1], R10 ;  /* 0x0000000a01007387 */ /* 0x0061e80000100a00 */
[----:B------:R-:W-:-:S07]  /*0720*/  LEPC R20, `(.L_x_41) ;  /* 0x000000001014794e */ /* 0x000fce0000000000 */
[----:B0-----:R-:W-:Y:S05]  /*0730*/  CALL.ABS.NOINC R2 ;  /* 0x0000000002007343 */ /* 0x001fea0003c00000 */
.L_x_41:
[----:B------:R-:W0:Y:S01]  /*0740*/  LDC.64 R8, c[0x0][0x398] ;  /* 0x0000e600ff087b82 */ /* 0x000e220000000a00 */
[----:B------:R-:W1:Y:S01]  /*0750*/  LDCU.64 UR4, c[0x4][0x20] ;  /* 0x01000400ff0477ac */ /* 0x000e620008000a00 */
[----:B0-----:R-:W2:Y:S06]  /*0760*/  LDG.E R8, desc[UR36][R8.64] ;  /* 0x0000002408087981 */ /* 0x001eac000c1e1900 */
[----:B------:R0:W3:Y:S01]  /*0770*/  LDC.64 R2, c[0x4][R25] ;  /* 0x0100000019027b82 */ /* 0x0000e20000000a00 */
[----:B-1----:R-:W-:Y:S01]  /*0780*/  IMAD.U32 R4, RZ, RZ, UR4 ;  /* 0x00000004ff047e24 */ /* 0x002fe2000f8e00ff */
[----:B------:R-:W-:Y:S01]  /*0790*/  MOV R6, R17 ;  /* 0x0000001100067202 */ /* 0x000fe20000000f00 */
[----:B------:R-:W-:-:S02]  /*07a0*/  IMAD.U32 R5, RZ, RZ, UR5 ;  /* 0x00000005ff057e24 */ /* 0x000fc4000f8e00ff */
[----:B------:R-:W-:Y:S01]  /*07b0*/  IMAD.MOV.U32 R7, RZ, RZ, R16 ;  /* 0x000000ffff077224 */ /* 0x000fe200078e0010 */
[----:B--2---:R-:W1:Y:S02]  /*07c0*/  F2F.F64.F32 R10, R8 ;  /* 0x00000008000a7310 */ /* 0x004e640000201800 */
[----:B-1-3--:R0:W-:Y:S04]  /*07d0*/  STL.64 [R1], R10 ;  /* 0x0000000a01007387 */ /* 0x00a1e80000100a00 */
[----:B------:R-:W-:-:S07]  /*07e0*/  LEPC R20, `(.L_x_36) ;  /* 0x000000001014794e */ /* 0x000fce0000000000 */
[----:B0-----:R-:W-:Y:S05]  /*07f0*/  CALL.ABS.NOINC R2 ;  /* 0x0000000002007343 */ /* 0x001fea0003c00000 */
.L_x_36:
[----:B------:R-:W-:Y:S05]  /*0800*/  BSYNC B6 ;  /* 0x0000000000067941 */ /* 0x000fea0003800000 */
.L_x_35:
[----:B------:R-:W2:Y:S01]  /*0810*/  LDCU UR4, c[0x0][0x3a0] ;  /* 0x00007400ff0477ac */ /* 0x000ea20008000800 */
[----:B------:R-:W-:-:S05]  /*0820*/  VIADD R22, R22, UR39 ;  /* 0x0000002716167c36 */ /* 0x000fca0008000000 */
[----:B--2---:R-:W-:-:S13]  /*0830*/  ISETP.GE.AND P0, PT, R22, UR4, PT ;  /* 0x0000000416007c0c */ /* 0x004fda000bf06270 */
[----:B------:R-:W-:Y:S05]  /*0840*/  @!P0 BRA `(.L_x_42) ;  /* 0xfffffff8003c8947 */ /* 0x000fea000383ffff */
[----:B------:R-:W-:Y:S05]  /*0850*/  EXIT ;  /* 0x000000000000794d */ /* 0x000fea0003800000 */
.L_x_43:
        /* <DEDUP_REMOVED lines=10> */
.L_x_110:


//--------------------- .text._Z26QuantizePerTensorSymmetricIfEvPKT_S2_idPS0_ii --------------------------
	.section	.text._Z26QuantizePerTensorSymmetricIfEvPKT_S2_idPS0_ii,"ax",@progbits
	.align	128
        .global         _Z26QuantizePerTensorSymmetricIfEvPKT_S2_idPS0_ii
        .type           _Z26QuantizePerTensorSymmetricIfEvPKT_S2_idPS0_ii,@function
        .size           _Z26QuantizePerTensorSymmetricIfEvPKT_S2_idPS0_ii,(.L_x_106 - _Z26QuantizePerTensorSymmetricIfEvPKT_S2_idPS0_ii)
        .other          _Z26QuantizePerTensorSymmetricIfEvPKT_S2_idPS0_ii,@"STO_CUDA_ENTRY STV_DEFAULT"
_Z26QuantizePerTensorSymmetricIfEvPKT_S2_idPS0_ii:
.text._Z26QuantizePerTensorSymmetricIfEvPKT_S2_idPS0_ii:
[----:B------:R-:W0:Y:S01]  /*0000*/  LDC R1, c[0x0][0x37c] ;  /* 0x0000df00ff017b82 */ /* 0x000e220000000800 */
[----:B------:R-:W1:Y:S07]  /*0010*/  S2R R25, SR_CTAID.X ;  /* 0x0000000000197919 */ /* 0x000e6e0000002500 */
[----:B------:R-:W2:Y:S01]  /*0020*/  LDC.64 R4, c[0x0][0x398] ;  /* 0x0000e600ff047b82 */ /* 0x000ea20000000a00 */
[----:B------:R-:W3:Y:S01]  /*0030*/  LDCU UR4, c[0x0][0x2f8] ;  /* 0x00005f00ff0477ac */ /* 0x000ee20008000800 */
[----:B0-----:R-:W-:Y:S01]  /*0040*/  VIADD R1, R1, 0xfffffff0 ;  /* 0xfffffff001017836 */ /* 0x001fe20000000000 */
[----:B------:R-:W1:Y:S01]  /*0050*/  S2R R0, SR_TID.X ;  /* 0x0000000000007919 */ /* 0x000e620000002100 */
[----:B------:R-:W0:Y:S01]  /*0060*/  LDCU UR5, c[0x0][0x2fc] ;  /* 0x00005f80ff0577ac */ /* 0x000e220008000800 */
[----:B------:R-:W1:Y:S02]  /*0070*/  LDCU UR38, c[0x0][0x360] ;  /* 0x00006c00ff2677ac */ /* 0x000e640008000800 */
[----:B---3--:R-:W-:Y:S01]  /*0080*/  IADD3 R2, P0, PT, R1, UR4, RZ ;  /* 0x0000000401027c10 */ /* 0x008fe2000ff1e0ff */
[----:B--2---:R-:W-:-:S04]  /*0090*/  DADD R4, R4, -1 ;  /* 0xbff0000004047429 */ /* 0x004fc80000000000 */
[----:B0-----:R-:W-:Y:S02]  /*00a0*/  IMAD.X R16, RZ, RZ, UR5, P0 ;  /* 0x00000005ff107e24 */ /* 0x001fe400080e06ff */
[----:B-1----:R-:W-:Y:S01]  /*00b0*/  IMAD R25, R25, UR38, R0 ;  /* 0x0000002619197c24 */ /* 0x002fe2000f8e0200 */
[----:B------:R-:W-:-:S07]  /*00c0*/  MOV R0, 0xe0 ;  /* 0x000000e000007802 */ /* 0x000fce0000000f00 */
[----:B------:R-:W-:Y:S05]  /*00d0*/  CALL.REL.NOINC `($_Z26QuantizePerTensorSymmetricIfEvPKT_S2_idPS0_ii$__internal_accurate_pow) ;  /* 0x0000000c00487944 */ /* 0x000fea0003c00000 */
[----:B------:R-:W0:Y:S01]  /*00e0*/  LDC.64 R8, c[0x0][0x388] ;  /* 0x0000e200ff087b82 */ /* 0x000e220000000a00 */
[----:B------:R-:W0:Y:S02]  /*00f0*/  LDCU.64 UR36, c[0x0][0x358] ;  /* 0x00006b00ff2477ac */ /* 0x000e240008000a00 */
[----:B0-----:R0:W5:Y:S01]  /*0100*/  LDG.E R23, desc[UR36][R8.64] ;  /* 0x0000002408177981 */ /* 0x001162000c1e1900 */
[C---:B------:R-:W-:Y:S02]  /*0110*/  DADD R6, R4.reuse, 2 ;  /* 0x4000000004067429 */ /* 0x040fe40000000000 */
[----:B------:R-:W-:-:S08]  /*0120*/  DSETP.NEU.AND P0, PT, R4, RZ, PT ;  /* 0x000000ff0400722a */ /* 0x000fd00003f0d000 */
[----:B------:R-:W-:Y:S01]  /*0130*/  LOP3.LUT R6, R7, 0x7ff00000, RZ, 0xc0, !PT ;  /* 0x7ff0000007067812 */ /* 0x000fe200078ec0ff */
[----:B------:R-:W-:-:S03]  /*0140*/  IMAD.MOV.U32 R7, RZ, RZ, R14 ;  /* 0x000000ffff077224 */ /* 0x000fc600078e000e */
[----:B------:R-:W-:Y:S01]  /*0150*/  ISETP.NE.AND P1, PT, R6, 0x7ff00000, PT ;  /* 0x7ff000000600780c */ /* 0x000fe20003f25270 */
[----:B------:R-:W-:-:S12]  /*0160*/  IMAD.MOV.U32 R6, RZ, RZ, R3 ;  /* 0x000000ffff067224 */ /* 0x000fd800078e0003 */
[----:B0-----:R-:W-:Y:S05]  /*0170*/  @P1 BRA `(.L_x_44) ;  /* 0x00000000001c1947 */ /* 0x001fea0003800000 */
[----:B------:R-:W-:-:S14]  /*0180*/  DSETP.NAN.AND P1, PT, R4, R4, PT ;  /* 0x000000040400722a */ /* 0x000fdc0003f28000 */
[----:B------:R-:W-:Y:S01]  /*0190*/  @P1 DADD R6, R4, 2 ;  /* 0x4000000004061429 */ /* 0x000fe20000000000 */
[----:B------:R-:W-:Y:S10]  /*01a0*/  @P1 BRA `(.L_x_44) ;  /* 0x0000000000101947 */ /* 0x000ff40003800000 */
[----:B------:R-:W-:-:S14]  /*01b0*/  DSETP.NEU.AND P1, PT, |R4|, +INF , PT ;  /* 0x7ff000000400742a */ /* 0x000fdc0003f2d200 */
[----:B------:R-:W-:Y:S01]  /*01c0*/  @!P1 ISETP.GE.AND P2, PT, R5, RZ, PT ;  /* 0x000000ff0500920c */ /* 0x000fe20003f46270 */
[----:B------:R-:W-:-:S03]  /*01d0*/  @!P1 IMAD.MOV.U32 R6, RZ, RZ, RZ ;  /* 0x000000ffff069224 */ /* 0x000fc600078e00ff */
[----:B------:R-:W-:-:S09]  /*01e0*/  @!P1 SEL R7, RZ, 0x7ff00000, !P2 ;  /* 0x7ff00000ff079807 */ /* 0x000fd20005000000 */
.L_x_44:
[----:B------:R-:W-:Y:S01]  /*01f0*/  FSEL R4, R6, RZ, P0 ;  /* 0x000000ff06047208 */ /* 0x000fe20000000000 */
[----:B------:R-:W0:Y:S01]  /*0200*/  LDCU UR39, c[0x0][0x390] ;  /* 0x00007200ff2777ac */ /* 0x000e220008000800 */
[----:B------:R-:W-:Y:S01]  /*0210*/  FSEL R5, R7, 1.875, P0 ;  /* 0x3ff0000007057808 */ /* 0x000fe20000000000 */
[----:B------:R-:W-:Y:S01]  /*0220*/  BSSY.RECONVERGENT B6, `(.L_x_45) ;  /* 0x0000010000067945 */ /* 0x000fe20003800200 */
[----:B------:R-:W-:Y:S02]  /*0230*/  ISETP.NE.AND P0, PT, R25, RZ, PT ;  /* 0x000000ff1900720c */ /* 0x000fe40003f05270 */
[----:B------:R-:W1:Y:S02]  /*0240*/  F2F.F32.F64 R4, R4 ;  /* 0x0000000400047310 */ /* 0x000e640000301000 */
[----:B-1----:R-:W-:-:S09]  /*0250*/  FADD R18, R4, -1 ;  /* 0xbf80000004127421 */ /* 0x002fd20000000000 */
[----:B0-----:R-:W-:Y:S05]  /*0260*/  @P0 BRA `(.L_x_46) ;  /* 0x00000000002c0947 */ /* 0x001fea0003800000 */
[----:B-----5:R-:W0:Y:S01]  /*0270*/  F2F.F64.F32 R8, R23 ;  /* 0x0000001700087310 */ /* 0x020e220000201800 */
[----:B------:R-:W-:Y:S01]  /*0280*/  MOV R0, 0x28 ;  /* 0x0000002800007802 */ /* 0x000fe20000000f00 */
[----:B------:R-:W1:Y:S01]  /*0290*/  LDCU.64 UR4, c[0x4][URZ] ;  /* 0x01000000ff0477ac */ /* 0x000e620008000a00 */
[----:B------:R-:W-:Y:S02]  /*02a0*/  IMAD.MOV.U32 R6, RZ, RZ, R2 ;  /* 0x000000ffff067224 */ /* 0x000fe400078e0002 */
[----:B------:R2:W3:Y:S01]  /*02b0*/  LDC.64 R10, c[0x4][R0] ;  /* 0x01000000000a7b82 */ /* 0x0004e20000000a00 */
[----:B------:R-:W-:Y:S01]  /*02c0*/  IMAD.MOV.U32 R7, RZ, RZ, R16 ;  /* 0x000000ffff077224 */ /* 0x000fe200078e0010 */
[----:B0-----:R2:W-:Y:S01]  /*02d0*/  STL.64 [R1], R8 ;  /* 0x0000000801007387 */ /* 0x0015e20000100a00 */
[----:B-1----:R-:W-:Y:S02]  /*02e0*/  IMAD.U32 R4, RZ, RZ, UR4 ;  /* 0x00000004ff047e24 */ /* 0x002fe4000f8e00ff */
[----:B------:R-:W-:-:S07]  /*02f0*/  IMAD.U32 R5, RZ, RZ, UR5 ;  /* 0x00000005ff057e24 */ /* 0x000fce000f8e00ff */
[----:B------:R-:W-:-:S07]  /*0300*/  LEPC R20, `(.L_x_46) ;  /* 0x000000001014794e */ /* 0x000fce0000000000 */
[----:B--23--:R-:W-:Y:S05]  /*0310*/  CALL.ABS.NOINC R10 ;  /* 0x000000000a007343 */ /* 0x00cfea0003c00000 */
.L_x_46:
[----:B------:R-:W-:Y:S05]  /*0320*/  BSYNC.RECONVERGENT B6 ;  /* 0x0000000000067941 */ /* 0x000fea0003800200 */
.L_x_45:
[----:B------:R-:W0:Y:S02]  /*0330*/  LDCU UR4, c[0x0][0x390] ;  /* 0x00007200ff0477ac */ /* 0x000e240008000800 */
[----:B0-----:R-:W-:-:S13]  /*0340*/  ISETP.GE.AND P0, PT, R25, UR4, PT ;  /* 0x0000000419007c0c */ /* 0x001fda000bf06270 */
[----:B------:R-:W-:Y:S05]  /*0350*/  @P0 EXIT ;  /* 0x000000000000094d */ /* 0x000fea0003800000 */
[----:B------:R-:W0:Y:S01]  /*0360*/  LDC R22, c[0x0][0x370] ;  /* 0x0000dc00ff167b82 */ /* 0x000e220000000800 */
[----:B------:R-:W-:Y:S01]  /*0370*/  FADD R19, -R18, -1 ;  /* 0xbf80000012137421 */ /* 0x000fe20000000100 */
[----:B0-----:R-:W-:-:S07]  /*0380*/  IMAD R22, R22, UR38, RZ ;  /* 0x0000002616167c24 */ /* 0x001fce000f8e02ff */
.L_x_53:
[----:B------:R-:W0:Y:S02]  /*0390*/  LDC.64 R4, c[0x0][0x380] ;  /* 0x0000e000ff047b82 */ /* 0x000e240000000a00 */
[----:B0-----:R-:W-:-:S05]  /*03a0*/  IMAD.WIDE R4, R25, 0x4, R4 ;  /* 0x0000000419047825 */ /* 0x001fca00078e0204 */
[----:B------:R-:W2:Y:S01]  /*03b0*/  LDG.E R0, desc[UR36][R4.64] ;  /* 0x0000002404007981 */ /* 0x000ea2000c1e1900 */
[----:B-----5:R-:W0:Y:S01]  /*03c0*/  MUFU.RCP R6, R23 ;  /* 0x0000001700067308 */ /* 0x020e220000001000 */
[----:B------:R-:W-:Y:S01]  /*03d0*/  BSSY.RECONVERGENT B0, `(.L_x_47) ;  /* 0x000000b000007945 */ /* 0x000fe20003800200 */
[----:B0-----:R-:W-:-:S04]  /*03e0*/  FFMA R3, -R23, R6, 1 ;  /* 0x3f80000017037423 */ /* 0x001fc80000000106 */
[----:B------:R-:W-:Y:S02]  /*03f0*/  FFMA R3, R6, R3, R6 ;  /* 0x0000000306037223 */ /* 0x000fe40000000006 */
[----:B--2---:R-:W0:Y:S02]  /*0400*/  FCHK P0, R0, R23 ;  /* 0x0000001700007302 */ /* 0x004e240000000000 */
[----:B------:R-:W-:-:S04]  /*0410*/  FFMA R6, R0, R3, RZ ;  /* 0x0000000300067223 */ /* 0x000fc800000000ff */
[----:B------:R-:W-:-:S04]  /*0420*/  FFMA R7, -R23, R6, R0 ;  /* 0x0000000617077223 */ /* 0x000fc80000000100 */
[----:B------:R-:W-:Y:S01]  /*0430*/  FFMA R17, R3, R7, R6 ;  /* 0x0000000703117223 */ /* 0x000fe20000000006 */
[----:B0-----:R-:W-:Y:S06]  /*0440*/  @!P0 BRA `(.L_x_48) ;  /* 0x00000000000c8947 */ /* 0x001fec0003800000 */
[----:B------:R-:W-:-:S07]  /*0450*/  MOV R4, 0x470 ;  /* 0x0000047000047802 */ /* 0x000fce0000000f00 */
[----:B------:R-:W-:Y:S05]  /*0460*/  CALL.REL.NOINC `($__internal_1_$__cuda_sm3x_div_rn_noftz_f32_slowpath) ;  /* 0x0000000000c47944 */ /* 0x000fea0003c00000 */
[----:B------:R-:W-:-:S07]  /*0470*/  IMAD.MOV.U32 R17, RZ, RZ, R0 ;  /* 0x000000ffff117224 */ /* 0x000fce00078e0000 */
.L_x_48:
[----:B------:R-:W-:Y:S05]  /*0480*/  BSYNC.RECONVERGENT B0 ;  /* 0x0000000000007941 */ /* 0x000fea0003800200 */
.L_x_47:
[----:B------:R-:W-:Y:S01]  /*0490*/  ISETP.NE.AND P0, PT, R25, 0x633, PT ;  /* 0x000006331900780c */ /* 0x000fe20003f05270 */
[----:B------:R-:W0:Y:S01]  /*04a0*/  FRND R17, R17 ;  /* 0x0000001100117307 */ /* 0x000e220000201000 */
[----:B------:R-:W-:Y:S11]  /*04b0*/  BSSY.RECONVERGENT B6, `(.L_x_49) ;  /* 0x0000021000067945 */ /* 0x000ff60003800200 */
[----:B------:R-:W-:Y:S05]  /*04c0*/  @!P0 BRA `(.L_x_50) ;  /* 0x0000000000448947 */ /* 0x000fea0003800000 */
[----:B------:R-:W-:-:S13]  /*04d0*/  ISETP.NE.AND P0, PT, R25, 0x148, PT ;  /* 0x000001481900780c */ /* 0x000fda0003f05270 */
[----:B------:R-:W-:Y:S05]  /*04e0*/  @P0 BRA `(.L_x_51) ;  /* 0x0000000000740947 */ /* 0x000fea0003800000 */
[----:B------:R-:W1:Y:S01]  /*04f0*/  LDC.64 R14, c[0x0][0x380] ;  /* 0x0000e000ff0e7b82 */ /* 0x000e620000000a00 */
[----:B0-----:R-:W-:Y:S01]  /*0500*/  F2F.F64.F32 R10, R17 ;  /* 0x00000011000a7310 */ /* 0x001fe20000201800 */
[----:B------:R-:W-:Y:S01]  /*0510*/  MOV R12, 0x28 ;  /* 0x00000028000c7802 */ /* 0x000fe20000000f00 */
[----:B------:R-:W0:Y:S01]  /*0520*/  LDCU.64 UR4, c[0x4][0x8] ;  /* 0x01000100ff0477ac */ /* 0x000e220008000a00 */
[----:B-1----:R-:W2:Y:S04]  /*0530*/  LDG.E R8, desc[UR36][R14.64+0x520] ;  /* 0x000520240e087981 */ /* 0x002ea8000c1e1900 */
[----:B------:R-:W1:Y:S01]  /*0540*/  LDC.64 R12, c[0x4][R12] ;  /* 0x010000000c0c7b82 */ /* 0x000e620000000a00 */
[----:B0-----:R-:W-:Y:S02]  /*0550*/  IMAD.U32 R4, RZ, RZ, UR4 ;  /* 0x00000004ff047e24 */ /* 0x001fe4000f8e00ff */
[----:B------:R-:W-:-:S02]  /*0560*/  IMAD.U32 R5, RZ, RZ, UR5 ;  /* 0x00000005ff057e24 */ /* 0x000fc4000f8e00ff */
[----:B------:R-:W-:Y:S02]  /*0570*/  IMAD.MOV.U32 R6, RZ, RZ, R2 ;  /* 0x000000ffff067224 */ /* 0x000fe400078e0002 */
[----:B------:R-:W-:Y:S01]  /*0580*/  IMAD.MOV.U32 R7, RZ, RZ, R16 ;  /* 0x000000ffff077224 */ /* 0x000fe200078e0010 */
[----:B--2---:R-:W0:Y:S02]  /*0590*/  F2F.F64.F32 R8, R8 ;  /* 0x0000000800087310 */ /* 0x004e240000201800 */
[----:B01----:R0:W-:Y:S04]  /*05a0*/  STL.128 [R1], R8 ;  /* 0x0000000801007387 */ /* 0x0031e80000100c00 */
[----:B------:R-:W-:-:S07]  /*05b0*/  LEPC R20, `(.L_x_52) ;  /* 0x000000001014794e */ /* 0x000fce0000000000 */
[----:B0-----:R-:W-:Y:S05]  /*05c0*/  CALL.ABS.NOINC R12 ;  /* 0x000000000c007343 */ /* 0x001fea0003c00000 */
.L_x_52:
[----:B------:R-:W-:Y:S05]  /*05d0*/  BRA `(.L_x_51) ;  /* 0x0000000000387947 */ /* 0x000fea0003800000 */
.L_x_50:
[----:B------:R-:W1:Y:S01]  /*05e0*/  LDC.64 R14, c[0x0][0x380] ;  /* 0x0000e000ff0e7b82 */ /* 0x000e620000000a00 */
[----:B0-----:R-:W-:Y:S01]  /*05f0*/  F2F.F64.F32 R10, R17 ;  /* 0x00000011000a7310 */ /* 0x001fe20000201800 */
[----:B------:R-:W-:Y:S01]  /*0600*/  MOV R12, 0x28 ;  /* 0x00000028000c7802 */ /* 0x000fe20000000f00 */
[----:B------:R-:W0:Y:S01]  /*0610*/  LDCU.64 UR4, c[0x4][0x10] ;  /* 0x01000200ff0477ac */ /* 0x000e220008000a00 */
[----:B-1----:R-:W2:Y:S04]  /*0620*/  LDG.E R8, desc[UR36][R14.64+0x18cc] ;  /* 0x0018cc240e087981 */ /* 0x002ea8000c1e1900 */
[----:B------:R-:W1:Y:S01]  /*0630*/  LDC.64 R12, c[0x4][R12] ;  /* 0x010000000c0c7b82 */ /* 0x000e620000000a00 */
[----:B0-----:R-:W-:Y:S01]  /*0640*/  IMAD.U32 R4, RZ, RZ, UR4 ;  /* 0x00000004ff047e24 */ /* 0x001fe2000f8e00ff */
[----:B------:R-:W-:Y:S01]  /*0650*/  MOV R5, UR5 ;  /* 0x0000000500057c02 */ /* 0x000fe20008000f00 */
[----:B------:R-:W-:-:S02]  /*0660*/  IMAD.MOV.U32 R6, RZ, RZ, R2 ;  /* 0x000000ffff067224 */ /* 0x000fc400078e0002 */
[----:B------:R-:W-:Y:S01]  /*0670*/  IMAD.MOV.U32 R7, RZ, RZ, R16 ;  /* 0x000000ffff077224 */ /* 0x000fe200078e0010 */
[----:B--2---:R-:W0:Y:S02]  /*0680*/  F2F.F64.F32 R8, R8 ;  /* 0x0000000800087310 */ /* 0x004e240000201800 */
[----:B01----:R0:W-:Y:S04]  /*0690*/  STL.128 [R1], R8 ;  /* 0x0000000801007387 */ /* 0x0031e80000100c00 */
[----:B------:R-:W-:-:S07]  /*06a0*/  LEPC R20, `(.L_x_51) ;  /* 0x000000001014794e */ /* 0x000fce0000000000 */
[----:B0-----:R-:W-:Y:S05]  /*06b0*/  CALL.ABS.NOINC R12 ;  /* 0x000000000c007343 */ /* 0x001fea0003c00000 */
.L_x_51:
[----:B------:R-:W-:Y:S05]  /*06c0*/  BSYNC.RECONVERGENT B6 ;  /* 0x0000000000067941 */ /* 0x000fea0003800200 */
.L_x_49:
[----:B------:R-:W1:Y:S01]  /*06d0*/  LDC.64 R4, c[0x0][0x3a0] ;  /* 0x0000e800ff047b82 */ /* 0x000e620000000a00 */
[----:B0-----:R-:W-:-:S04]  /*06e0*/  FSETP.GT.AND P0, PT, R17, R18, PT ;  /* 0x000000121100720b */ /* 0x001fc80003f04000 */
[----:B------:R-:W-:-:S04]  /*06f0*/  FSEL R0, R18, R17, P0 ;  /* 0x0000001112007208 */ /* 0x000fc80000000000 */
[----:B------:R-:W-:-:S04]  /*0700*/  FSETP.GEU.AND P0, PT, R0, R19, PT ;  /* 0x000000130000720b */ /* 0x000fc80003f0e000 */
[----:B------:R-:W-:Y:S01]  /*0710*/  FSEL R3, R19, R0, !P0 ;  /* 0x0000000013037208 */ /* 0x000fe20004000000 */
[----:B-1----:R-:W-:-:S04]  /*0720*/  IMAD.WIDE R4, R25, 0x4, R4 ;  /* 0x0000000419047825 */ /* 0x002fc800078e0204 */
[----:B------:R-:W-:Y:S01]  /*0730*/  IMAD.IADD R25, R22, 0x1, R25 ;  /* 0x0000000116197824 */ /* 0x000fe200078e0219 */
[----:B------:R0:W-:Y:S04]  /*0740*/  STG.E desc[UR36][R4.64], R3 ;  /* 0x0000000304007986 */ /* 0x0001e8000c101924 */
[----:B------:R-:W-:-:S13]  /*0750*/  ISETP.GE.AND P0, PT, R25, UR39, PT ;  /* 0x0000002719007c0c */ /* 0x000fda000bf06270 */
[----:B0-----:R-:W-:Y:S05]  /*0760*/  @!P0 BRA `(.L_x_53) ;  /* 0xfffffffc00088947 */ /* 0x001fea000383ffff */
[----:B------:R-:W-:Y:S05]  /*0770*/  EXIT ;  /* 0x000000000000794d */ /* 0x000fea0003800000 */
        .weak           $__internal_1_$__cuda_sm3x_div_rn_noftz_f32_slowpath
        .type           $__internal_1_$__cuda_sm3x_div_rn_noftz_f32_slowpath,@function
        .size           $__internal_1_$__cuda_sm3x_div_rn_noftz_f32_slowpath,($_Z26QuantizePerTensorSymmetricIfEvPKT_S2_idPS0_ii$__internal_accurate_pow - $__internal_1_$__cuda_sm3x_div_rn_noftz_f32_slowpath)
$__internal_1_$__cuda_sm3x_div_rn_noftz_f32_slowpath:
[--C-:B------:R-:W-:Y:S01]  /*0780*/  SHF.R.U32.HI R5, RZ, 0x17, R23.reuse ;  /* 0x00000017ff057819 */ /* 0x100fe20000011617 */
[----:B------:R-:W-:Y:S01]  /*0790*/  BSSY.RECONVERGENT B1, `(.L_x_54) ;  /* 0x0000064000017945 */ /* 0x000fe20003800200 */
[--C-:B------:R-:W-:Y:S01]  /*07a0*/  SHF.R.U32.HI R3, RZ, 0x17, R0.reuse ;  /* 0x00000017ff037819 */ /* 0x100fe20000011600 */
[----:B------:R-:W-:Y:S01]  /*07b0*/  IMAD.MOV.U32 R6, RZ, RZ, R0 ;  /* 0x000000ffff067224 */ /* 0x000fe200078e0000 */
[----:B------:R-:W-:Y:S01]  /*07c0*/  LOP3.LUT R5, R5, 0xff, RZ, 0xc0, !PT ;  /* 0x000000ff05057812 */ /* 0x000fe200078ec0ff */
[----:B------:R-:W-:Y:S01]  /*07d0*/  IMAD.MOV.U32 R7, RZ, RZ, R23 ;  /* 0x000000ffff077224 */ /* 0x000fe200078e0017 */
[----:B------:R-:W-:-:S03]  /*07e0*/  LOP3.LUT R10, R3, 0xff, RZ, 0xc0, !PT ;  /* 0x000000ff030a7812 */ /* 0x000fc600078ec0ff */
[----:B------:R-:W-:Y:S02]  /*07f0*/  VIADD R8, R5, 0xffffffff ;  /* 0xffffffff05087836 */ /* 0x000fe40000000000 */
[----:B------:R-:W-:-:S03]  /*0800*/  VIADD R9, R10, 0xffffffff ;  /* 0xffffffff0a097836 */ /* 0x000fc60000000000 */
        /* <DEDUP_REMOVED lines=25> */
[----:B------:R-:W-:Y:S02]  /*09a0*/  @!P1 FFMA R7, R23, 1.84467440737095516160e+19, RZ ;  /* 0x5f80000017079823 */ /* 0x000fe400000000ff */
[----:B------:R-:W-:-:S07]  /*09b0*/  @!P1 VIADD R3, R3, 0x40 ;  /* 0x0000004003039836 */ /* 0x000fce0000000000 */
.L_x_55:
[----:B------:R-:W-:Y:S01]  /*09c0*/  LEA R0, R5, 0xc0800000, 0x17 ;  /* 0xc080000005007811 */ /* 0x000fe200078eb8ff */
[----:B------:R-:W-:Y:S04]  /*09d0*/  BSSY.RECONVERGENT B2, `(.L_x_60) ;  /* 0x0000036000027945 */ /* 0x000fe80003800200 */
[----:B------:R-:W-:Y:S01]  /*09e0*/  IMAD.IADD R8, R7, 0x1, -R0 ;  /* 0x0000000107087824 */ /* 0x000fe200078e0a00 */
[----:B------:R-:W-:-:S03]  /*09f0*/  IADD3 R7, PT, PT, R10, -0x7f, RZ ;  /* 0xffffff810a077810 */ /* 0x000fc60007ffe0ff */
[----:B------:R-:W0:Y:S01]  /*0a00*/  MUFU.RCP R9, R8 ;  /* 0x0000000800097308 */ /* 0x000e220000001000 */
[----:B------:R-:W-:Y:S01]  /*0a10*/  FADD.FTZ R11, -R8, -RZ ;  /* 0x800000ff080b7221 */ /* 0x000fe20000010100 */
[----:B------:R-:W-:-:S03]  /*0a20*/  IMAD R0, R7, -0x800000, R6 ;  /* 0xff80000007007824 */ /* 0x000fc600078e0206 */
[----:B0-----:R-:W-:-:S04]  /*0a30*/  FFMA R10, R9, R11, 1 ;  /* 0x3f800000090a7423 */ /* 0x001fc8000000000b */
[----:B------:R-:W-:-:S04]  /*0a40*/  FFMA R13, R9, R10, R9 ;  /* 0x0000000a090d7223 */ /* 0x000fc80000000009 */
[----:B------:R-:W-:-:S04]  /*0a50*/  FFMA R6, R0, R13, RZ ;  /* 0x0000000d00067223 */ /* 0x000fc800000000ff */
[----:B------:R-:W-:-:S04]  /*0a60*/  FFMA R9, R11, R6, R0 ;  /* 0x000000060b097223 */ /* 0x000fc80000000000 */
[----:B------:R-:W-:Y:S01]  /*0a70*/  FFMA R10, R13, R9, R6 ;  /* 0x000000090d0a7223 */ /* 0x000fe20000000006 */
[----:B------:R-:W-:-:S03]  /*0a80*/  IADD3 R6, PT, PT, R7, 0x7f, -R5 ;  /* 0x0000007f07067810 */ /* 0x000fc60007ffe805 */
[----:B------:R-:W-:Y:S02]  /*0a90*/  FFMA R11, R11, R10, R0 ;  /* 0x0000000a0b0b7223 */ /* 0x000fe40000000000 */
[----:B------:R-:W-:Y:S02]  /*0aa0*/  IMAD.IADD R6, R6, 0x1, R3 ;  /* 0x0000000106067824 */ /* 0x000fe400078e0203 */
[----:B------:R-:W-:-:S05]  /*0ab0*/  FFMA R0, R13, R11, R10 ;  /* 0x0000000b0d007223 */ /* 0x000fca000000000a */
[----:B------:R-:W-:-:S04]  /*0ac0*/  SHF.R.U32.HI R5, RZ, 0x17, R0 ;  /* 0x00000017ff057819 */ /* 0x000fc80000011600 */
[----:B------:R-:W-:-:S05]  /*0ad0*/  LOP3.LUT R5, R5, 0xff, RZ, 0xc0, !PT ;  /* 0x000000ff05057812 */ /* 0x000fca00078ec0ff */
[----:B------:R-:W-:-:S04]  /*0ae0*/  IMAD.IADD R7, R5, 0x1, R6 ;  /* 0x0000000105077824 */ /* 0x000fc800078e0206 */
[----:B------:R-:W-:-:S05]  /*0af0*/  VIADD R3, R7, 0xffffffff ;  /* 0xffffffff07037836 */ /* 0x000fca0000000000 */
        /* <DEDUP_REMOVED lines=9> */
[-CC-:B------:R-:W-:Y:S01]  /*0b90*/  FFMA.RZ R3, R13, R11.reuse, R10.reuse ;  /* 0x0000000b0d037223 */ /* 0x180fe2000000c00a */
[----:B------:R-:W-:Y:S02]  /*0ba0*/  VIADD R8, R7, 0x20 ;  /* 0x0000002007087836 */ /* 0x000fe40000000000 */
[-CC-:B------:R-:W-:Y:S01]  /*0bb0*/  FFMA.RM R6, R13, R11.reuse, R10.reuse ;  /* 0x0000000b0d067223 */ /* 0x180fe2000000400a */
[----:B------:R-:W-:Y:S02]  /*0bc0*/  ISETP.NE.AND P2, PT, R7, RZ, PT ;  /* 0x000000ff0700720c */ /* 0x000fe40003f45270 */
[----:B------:R-:W-:Y:S01]  /*0bd0*/  LOP3.LUT R5, R3, 0x7fffff, RZ, 0xc0, !PT ;  /* 0x007fffff03057812 */ /* 0x000fe200078ec0ff */
[----:B------:R-:W-:Y:S01]  /*0be0*/  FFMA.RP R3, R13, R11, R10 ;  /* 0x0000000b0d037223 */ /* 0x000fe2000000800a */
        /* <DEDUP_REMOVED lines=16> */
.L_x_62:
[----:B------:R-:W-:-:S04]  /*0cf0*/  LOP3.LUT R0, R0, 0x80000000, RZ, 0xc0, !PT ;  /* 0x8000000000007812 */ /* 0x000fc800078ec0ff */
[----:B------:R-:W-:Y:S01]  /*0d00*/  LOP3.LUT R0, R0, 0x7f800000, RZ, 0xfc, !PT ;  /* 0x7f80000000007812 */ /* 0x000fe200078efcff */
[----:B------:R-:W-:Y:S06]  /*0d10*/  BRA `(.L_x_63) ;  /* 0x0000000000047947 */ /* 0x000fec0003800000 */
.L_x_61:
[----:B------:R-:W-:-:S07]  /*0d20*/  IMAD R0, R6, 0x800000, R0 ;  /* 0x0080000006007824 */ /* 0x000fce00078e0200 */
.L_x_63:
[----:B------:R-:W-:Y:S05]  /*0d30*/  BSYNC.RECONVERGENT B2 ;  /* 0x0000000000027941 */ /* 0x000fea0003800200 */
.L_x_60:
[----:B------:R-:W-:Y:S05]  /*0d40*/  BRA `(.L_x_64) ;  /* 0x0000000000207947 */ /* 0x000fea0003800000 */
.L_x_59:
[----:B------:R-:W-:-:S04]  /*0d50*/  LOP3.LUT R0, R7, 0x80000000, R6, 0x48, !PT ;  /* 0x8000000007007812 */ /* 0x000fc800078e4806 */
[----:B------:R-:W-:Y:S01]  /*0d60*/  LOP3.LUT R0, R0, 0x7f800000, RZ, 0xfc, !PT ;  /* 0x7f80000000007812 */ /* 0x000fe200078efcff */
[----:B------:R-:W-:Y:S06]  /*0d70*/  BRA `(.L_x_64) ;  /* 0x0000000000147947 */ /* 0x000fec0003800000 */
.L_x_58:
[----:B------:R-:W-:Y:S01]  /*0d80*/  LOP3.LUT R0, R7, 0x80000000, R6, 0x48, !PT ;  /* 0x8000000007007812 */ /* 0x000fe200078e4806 */
[----:B------:R-:W-:Y:S06]  /*0d90*/  BRA `(.L_x_64) ;  /* 0x00000000000c7947 */ /* 0x000fec0003800000 */
.L_x_57:
[----:B------:R-:W0:Y:S01]  /*0da0*/  MUFU.RSQ R0, -QNAN ;  /* 0xffc0000000007908 */ /* 0x000e220000001400 */
[----:B------:R-:W-:Y:S05]  /*0db0*/  BRA `(.L_x_64) ;  /* 0x0000000000047947 */ /* 0x000fea0003800000 */
.L_x_56:
[----:B------:R-:W-:-:S07]  /*0dc0*/  FADD.FTZ R0, R0, R23 ;  /* 0x0000001700007221 */ /* 0x000fce0000010000 */
.L_x_64:
[----:B------:R-:W-:Y:S05]  /*0dd0*/  BSYNC.RECONVERGENT B1 ;  /* 0x0000000000017941 */ /* 0x000fea0003800200 */
.L_x_54:
[----:B------:R-:W-:-:S04]  /*0de0*/  IMAD.MOV.U32 R5, RZ, RZ, 0x0 ;  /* 0x00000000ff057424 */ /* 0x000fc800078e00ff */
[----:B0-----:R-:W-:Y:S05]  /*0df0*/  RET.REL.NODEC R4 `(_Z26QuantizePerTensorSymmetricIfEvPKT_S2_idPS0_ii) ;  /* 0xfffffff004807950 */ /* 0x001fea0003c3ffff */
        .type           $_Z26QuantizePerTensorSymmetricIfEvPKT_S2_idPS0_ii$__internal_accurate_pow,@function
        .size           $_Z26QuantizePerTensorSymmetricIfEvPKT_S2_idPS0_ii$__internal_accurate_pow,(.L_x_106 - $_Z26QuantizePerTensorSymmetricIfEvPKT_S2_idPS0_ii$__internal_accurate_pow)
$_Z26QuantizePerTensorSymmetricIfEvPKT_S2_idPS0_ii$__internal_accurate_pow:
[----:B------:R-:W0:Y:S01]  /*0e00*/  MUFU.RCP64H R15, 2 ;  /* 0x40000000000f7908 */ /* 0x000e220000001800 */
[----:B------:R-:W-:Y:S01]  /*0e10*/  IMAD.MOV.U32 R6, RZ, RZ, 0x0 ;  /* 0x00000000ff067424 */ /* 0x000fe200078e00ff */
[----:B------:R-:W-:Y:S01]  /*0e20*/  MOV R8, 0x41ad3b5a ;  /* 0x41ad3b5a00087802 */ /* 0x000fe20000000f00 */
[----:B------:R-:W-:Y:S01]  /*0e30*/  IMAD.MOV.U32 R7, RZ, RZ, 0x40000000 ;  /* 0x40000000ff077424 */ /* 0x000fe200078e00ff */
[----:B------:R-:W-:Y:S01]  /*0e40*/  UMOV UR4, 0x7d2cafe2 ;  /* 0x7d2cafe200047882 */ /* 0x000fe20000000000 */
[----:B------:R-:W-:Y:S01]  /*0e50*/  IMAD.MOV.U32 R14, RZ, RZ, RZ ;  /* 0x000000ffff0e7224 */ /* 0x000fe200078e00ff */
[----:B------:R-:W-:Y:S01]  /*0e60*/  UMOV UR5, 0x3eb0f5ff ;  /* 0x3eb0f5ff00057882 */ /* 0x000fe20000000000 */
[----:B------:R-:W-:Y:S02]  /*0e70*/  IMAD.MOV.U32 R9, RZ, RZ, 0x3ed0f5d2 ;  /* 0x3ed0f5d2ff097424 */ /* 0x000fe400078e00ff */
[----:B------:R-:W-:-:S05]  /*0e80*/  IMAD.SHL.U32 R3, R5, 0x2, RZ ;  /* 0x0000000205037824 */ /* 0x000fca00078e00ff */
[----:B------:R-:W-:Y:S01]  /*0e90*/  ISETP.GT.U32.AND P0, PT, R3, -0x2000001, PT ;  /* 0xfdffffff0300780c */ /* 0x000fe20003f04070 */
        /* <DEDUP_REMOVED lines=15> */
[----:B------:R-:W-:-:S05]  /*0f90*/  DFMA R20, RZ, -R6, R20 ;  /* 0x80000006ff14722b */ /* 0x000fca0000000014 */
        /* <DEDUP_REMOVED lines=11> */
[----:B------:R-:W-:-:S06]  /*1050*/  UMOV UR5, 0x3f899999 ;  /* 0x3f89999900057882 */ /* 0x000fcc0000000000 */
        /* <DEDUP_REMOVED lines=8> */
[C---:B------:R-:W-:Y:S02]  /*10e0*/  DMUL R12, R6.reuse, R10 ;  /* 0x0000000a060c7228 */ /* 0x040fe40000000000 */
[----:B------:R-:W-:-:S04]  /*10f0*/  DFMA R22, R6, R6, -R10 ;  /* 0x000000060616722b */ /* 0x000fc8000000080a */
[----:B------:R-:W-:Y:S01]  /*1100*/  DADD R18, R18, -UR4 ;  /* 0x8000000412127e29 */ /* 0x000fe20008000000 */
[----:B------:R-:W-:Y:S01]  /*1110*/  UMOV UR4, 0x0 ;  /* 0x0000000000047882 */ /* 0x000fe20000000000 */
[C---:B------:R-:W-:Y:S01]  /*1120*/  DFMA R20, R6.reuse, R10, -R12 ;  /* 0x0000000a0614722b */ /* 0x040fe2000000080c */
[----:B------:R-:W-:Y:S01]  /*1130*/  UMOV UR5, 0x3ff00000 ;  /* 0x3ff0000000057882 */ /* 0x000fe20000000000 */
[----:B------:R-:W-:-:S04]  /*1140*/  DFMA R22, R6, R26, R22 ;  /* 0x0000001a0616722b */ /* 0x000fc80000000016 */
        /* <DEDUP_REMOVED lines=14> */
[----:B------:R-:W-:-:S08]  /*1230*/  DADD R6, R12, R6 ;  /* 0x000000000c067229 */ /* 0x000fd00000000006 */
[----:B------:R-:W-:Y:S01]  /*1240*/  DADD R6, R10, R6 ;  /* 0x000000000a067229 */ /* 0x000fe20000000006 */
[----:B------:R-:W-:Y:S02]  /*1250*/  IMAD.MOV.U32 R10, RZ, RZ, -0x105c611 ;  /* 0xfefa39efff0a7424 */ /* 0x000fe400078e00ff */
[----:B------:R-:W-:-:S05]  /*1260*/  IMAD.MOV.U32 R11, RZ, RZ, 0x3fe62e42 ;  /* 0x3fe62e42ff0b7424 */ /* 0x000fca00078e00ff */
[----:B------:R-:W-:Y:S01]  /*1270*/  DADD R14, R14, R6 ;  /* 0x000000000e0e7229 */ /* 0x000fe20000000006 */
[----:B------:R-:W-:Y:S02]  /*1280*/  IMAD.MOV.U32 R6, RZ, RZ, -0x105c611 ;  /* 0xfefa39efff067424 */ /* 0x000fe400078e00ff */
[----:B------:R-:W-:-:S05]  /*1290*/  IMAD.MOV.U32 R7, RZ, RZ, 0x3fe62e42 ;  /* 0x3fe62e42ff077424 */ /* 0x000fca00078e00ff */
[----:B------:R-:W-:-:S08]  /*12a0*/  DADD R12, R8, R14 ;  /* 0x00000000080c7229 */ /* 0x000fd0000000000e */
[--C-:B------:R-:W-:Y:S02]  /*12b0*/  DFMA R10, R10, UR4, R12.reuse ;  /* 0x000000040a0a7c2b */ /* 0x100fe4000800000c */
[----:B------:R-:W-:-:S06]  /*12c0*/  DADD R8, R8, -R12 ;  /* 0x0000000008087229 */ /* 0x000fcc000000080c */
[----:B------:R-:W-:Y:S02]  /*12d0*/  DFMA R18, -R6, 1, R10 ;  /* 0x3ff000000612782b */ /* 0x000fe4000000010a */
[----:B------:R-:W-:-:S06]  /*12e0*/  DADD R8, R14, R8 ;  /* 0x000000000e087229 */ /* 0x000fcc0000000008 */
[----:B------:R-:W-:Y:S01]  /*12f0*/  DADD R18, -R12, R18 ;  /* 0x000000000c127229 */ /* 0x000fe20000000112 */
[----:B------:R-:W-:Y:S02]  /*1300*/  IMAD.MOV.U32 R12, RZ, RZ, 0x3b39803f ;  /* 0x3b39803fff0c7424 */ /* 0x000fe400078e00ff */
[----:B------:R-:W-:-:S05]  /*1310*/  IMAD.MOV.U32 R13, RZ, RZ, 0x3c7abc9e ;  /* 0x3c7abc9eff0d7424 */ /* 0x000fca00078e00ff */
[----:B------:R-:W-:Y:S01]  /*1320*/  DADD R8, R8, -R18 ;  /* 0x0000000008087229 */ /* 0x000fe20000000812 */
[----:B------:R-:W-:Y:S01]  /*1330*/  LOP3.LUT R19, R5, 0xff0fffff, RZ, 0xc0, !PT ;  /* 0xff0fffff05137812 */ /* 0x000fe200078ec0ff */
[----:B------:R-:W-:-:S03]  /*1340*/  IMAD.MOV.U32 R18, RZ, RZ, R4 ;  /* 0x000000ffff127224 */ /* 0x000fc600078e0004 */
[----:B------:R-:W-:-:S03]  /*1350*/  SEL R19, R19, R5, P0 ;  /* 0x0000000513137207 */ /* 0x000fc60000000000 */
[----:B------:R-:W-:Y:S01]  /*1360*/  DFMA R12, R12, UR4, R8 ;  /* 0x000000040c0c7c2b */ /* 0x000fe20008000008 */
[----:B------:R-:W-:Y:S01]  /*1370*/  UMOV UR4, 0x3b39803f ;  /* 0x3b39803f00047882 */ /* 0x000fe20000000000 */
[----:B------:R-:W-:-:S06]  /*1380*/  UMOV UR5, 0x3c7abc9e ;  /* 0x3c7abc9e00057882 */ /* 0x000fcc0000000000 */
[----:B------:R-:W-:-:S08]  /*1390*/  DADD R14, R10, R12 ;  /* 0x000000000a0e7229 */ /* 0x000fd0000000000c */
        /* <DEDUP_REMOVED lines=46> */
[----:B------:R-:W-:Y:S02]  /*1680*/  IMAD R9, R12, 0x100000, R7 ;  /* 0x001000000c097824 */ /* 0x000fe400078e0207 */
        /* <DEDUP_REMOVED lines=12> */
[----:B------:R-:W-:Y:S01]  /*1750*/  LEA R9, R8, 0x3ff00000, 0x14 ;  /* 0x3ff0000008097811 */ /* 0x000fe200078ea0ff */
[----:B------:R-:W-:-:S06]  /*1760*/  IMAD.MOV.U32 R8, RZ, RZ, RZ ;  /* 0x000000ffff087224 */ /* 0x000fcc00078e00ff */
[----:B------:R-:W-:-:S11]  /*1770*/  DMUL R8, R6, R8 ;  /* 0x0000000806087228 */ /* 0x000fd60000000000 */
.L_x_65:
[----:B------:R-:W-:Y:S01]  /*1780*/  DFMA R14, R14, R8, R8 ;  /* 0x000000080e0e722b */ /* 0x000fe20000000008 */
[----:B------:R-:W-:Y:S01]  /*1790*/  IMAD.MOV.U32 R6, RZ, RZ, R0 ;  /* 0x000000ffff067224 */ /* 0x000fe200078e0000 */
[----:B------:R-:W-:Y:S01]  /*17a0*/  DSETP.NEU.AND P0, PT, |R8|, +INF , PT ;  /* 0x7ff000000800742a */ /* 0x000fe20003f0d200 */
[----:B------:R-:W-:-:S07]  /*17b0*/  IMAD.MOV.U32 R7, RZ, RZ, 0x0 ;  /* 0x00000000ff077424 */ /* 0x000fce00078e00ff */
[----:B------:R-:W-:Y:S02]  /*17c0*/  FSEL R3, R8, R14, !P0 ;  /* 0x0000000e08037208 */ /* 0x000fe40004000000 */
[----:B------:R-:W-:Y:S01]  /*17d0*/  FSEL R14, R9, R15, !P0 ;  /* 0x0000000f090e7208 */ /* 0x000fe20004000000 */
[----:B------:R-:W-:Y:S06]  /*17e0*/  RET.REL.NODEC R6 `(_Z26QuantizePerTensorSymmetricIfEvPKT_S2_idPS0_ii) ;  /* 0xffffffe806047950 */ /* 0x000fec0003c3ffff */
.L_x_66:
        /* <DEDUP_REMOVED lines=9> */
.L_x_106:


//--------------------- .text._Z22GetScaleAndZPSymmetricIfEvPKT_S2_idPS0_S3_ --------------------------
	.section	.text._Z22GetScaleAndZPSymmetricIfEvPKT_S2_idPS0_S3_,"ax",@progbits
	.align	128
        .global         _Z22GetScaleAndZPSymmetricIfEvPKT_S2_idPS0_S3_
        .type           _Z22GetScaleAndZPSymmetricIfEvPKT_S2_idPS0_S3_,@function
        .size           _Z22GetScaleAndZPSymmetricIfEvPKT_S2_idPS0_S3_,(.L_x_108 - _Z22GetScaleAndZPSymmetricIfEvPKT_S2_idPS0_S3_)
        .other          _Z22GetScaleAndZPSymmetricIfEvPKT_S2_idPS0_S3_,@"STO_CUDA_ENTRY STV_DEFAULT"
_Z22GetScaleAndZPSymmetricIfEvPKT_S2_idPS0_S3_:
.text._Z22GetScaleAndZPSymmetricIfEvPKT_S2_idPS0_S3_:
[----:B------:R-:W-:Y:S01]  /*0000*/  LDC R1, c[0x0][0x37c] ;  /* 0x0000df00ff017b82 */ /* 0x000fe20000000800 */
[----:B------:R-:W0:Y:S01]  /*0010*/  S2R R13, SR_TID.X ;  /* 0x00000000000d7919 */ /* 0x000e220000002100 */
[----:B------:R-:W0:Y:S01]  /*0020*/  LDCU UR4, c[0x0][0x360] ;  /* 0x00006c00ff0477ac */ /* 0x000e220008000800 */
[----:B------:R-:W0:Y:S01]  /*0030*/  S2R R0, SR_CTAID.X ;  /* 0x0000000000007919 */ /* 0x000e220000002500 */
[----:B------:R-:W1:Y:S01]  /*0040*/  LDCU UR5, c[0x0][0x390] ;  /* 0x00007200ff0577ac */ /* 0x000e620008000800 */
[----:B0-----:R-:W-:-:S05]  /*0050*/  IMAD R13, R0, UR4, R13 ;  /* 0x00000004000d7c24 */ /* 0x001fca000f8e020d */
[----:B-1----:R-:W-:-:S13]  /*0060*/  ISETP.GE.AND P0, PT, R13, UR5, PT ;  /* 0x000000050d007c0c */ /* 0x002fda000bf06270 */
[----:B------:R-:W-:Y:S05]  /*0070*/  @P0 EXIT ;  /* 0x000000000000094d */ /* 0x000fea0003800000 */
[----:B------:R-:W0:Y:S01]  /*0080*/  LDC.64 R2, c[0x0][0x398] ;  /* 0x0000e600ff027b82 */ /* 0x000e220000000a00 */
[----:B------:R-:W-:Y:S01]  /*0090*/  MOV R0, 0xc0 ;  /* 0x000000c000007802 */ /* 0x000fe20000000f00 */
[----:B0-----:R-:W-:-:S11]  /*00a0*/  DADD R2, R2, -1 ;  /* 0xbff0000002027429 */ /* 0x001fd60000000000 */
[----:B------:R-:W-:Y:S05]  /*00b0*/  CALL.REL.NOINC `($_Z22GetScaleAndZPSymmetricIfEvPKT_S2_idPS0_S3_$__internal_accurate_pow) ;  /* 0x0000000c00107944 */ /* 0x000fea0003c00000 */
[----:B------:R-:W0:Y:S01]  /*00c0*/  LDCU UR5, c[0x0][0x370] ;  /* 0x00006e00ff0577ac */ /* 0x000e220008000800 */
[C---:B------:R-:W-:Y:S02]  /*00d0*/  DSETP.NAN.AND P0, PT, R2.reuse, R2, PT ;  /* 0x000000020200722a */ /* 0x040fe40003f08000 */
[----:B------:R-:W-:Y:S01]  /*00e0*/  DADD R4, R2, 2 ;  /* 0x4000000002047429 */ /* 0x000fe20000000000 */
[----:B------:R-:W1:Y:S09]  /*00f0*/  LDCU.64 UR6, c[0x0][0x358] ;  /* 0x00006b00ff0677ac */ /* 0x000e720008000a00 */
[----:B------:R-:W-:Y:S01]  /*0100*/  LOP3.LUT R0, R5, 0x7ff00000, RZ, 0xc0, !PT ;  /* 0x7ff0000005007812 */ /* 0x000fe200078ec0ff */
[----:B0-----:R-:W-:Y:S01]  /*0110*/  UIMAD UR4, UR4, UR5, URZ ;  /* 0x00000005040472a4 */ /* 0x001fe2000f8e02ff */
[----:B------:R-:W-:Y:S11]  /*0120*/  @P0 BRA `(.L_x_67) ;  /* 0x0000000000b40947 */ /* 0x000ff60003800000 */
[----:B------:R-:W-:Y:S01]  /*0130*/  ISETP.GE.AND P0, PT, R3, RZ, PT ;  /* 0x000000ff0300720c */ /* 0x000fe20003f06270 */
[C---:B------:R-:W-:Y:S01]  /*0140*/  DSETP.NEU.AND P1, PT, |R2|.reuse, +INF , PT ;  /* 0x7ff000000200742a */ /* 0x040fe20003f2d200 */
[----:B------:R-:W0:Y:S01]  /*0150*/  LDC.64 R10, c[0x0][0x3a8] ;  /* 0x0000ea00ff0a7b82 */ /* 0x000e220000000a00 */
[----:B------:R-:W2:Y:S01]  /*0160*/  LDCU UR5, c[0x0][0x390] ;  /* 0x00007200ff0577ac */ /* 0x000ea20008000800 */
[----:B------:R-:W-:Y:S02]  /*0170*/  SEL R4, RZ, 0x7ff00000, !P0 ;  /* 0x7ff00000ff047807 */ /* 0x000fe40004000000 */
[----:B------:R-:W-:Y:S02]  /*0180*/  ISETP.NE.AND P0, PT, R0, 0x7ff00000, PT ;  /* 0x7ff000000000780c */ /* 0x000fe40003f05270 */
[----:B------:R-:W-:Y:S02]  /*0190*/  FSEL R4, R7, R4, P1 ;  /* 0x0000000407047208 */ /* 0x000fe40000800000 */
[----:B------:R-:W-:Y:S01]  /*01a0*/  FSEL R0, R9, RZ, P1 ;  /* 0x000000ff09007208 */ /* 0x000fe20000800000 */
[----:B------:R-:W-:Y:S01]  /*01b0*/  DSETP.NEU.AND P1, PT, R2, RZ, PT ;  /* 0x000000ff0200722a */ /* 0x000fe20003f2d000 */
[----:B------:R-:W-:-:S02]  /*01c0*/  FSEL R7, R7, R4, P0 ;  /* 0x0000000407077208 */ /* 0x000fc40000000000 */
[----:B------:R-:W-:Y:S01]  /*01d0*/  FSEL R2, R9, R0, P0 ;  /* 0x0000000009027208 */ /* 0x000fe20000000000 */
[----:B------:R-:W3:Y:S02]  /*01e0*/  LDC.64 R4, c[0x0][0x380] ;  /* 0x0000e000ff047b82 */ /* 0x000ee40000000a00 */
[----:B------:R-:W-:Y:S02]  /*01f0*/  FSEL R3, R7, 1.875, P1 ;  /* 0x3ff0000007037808 */ /* 0x000fe40000800000 */
[----:B------:R-:W-:-:S04]  /*0200*/  FSEL R2, R2, RZ, P1 ;  /* 0x000000ff02027208 */ /* 0x000fc80000800000 */
[----:B------:R-:W4:Y:S02]  /*0210*/  LDC.64 R6, c[0x0][0x388] ;  /* 0x0000e200ff067b82 */ /* 0x000f240000000a00 */
[----:B------:R-:W5:Y:S06]  /*0220*/  F2F.F32.F64 R2, R2 ;  /* 0x0000000200027310 */ /* 0x000f6c0000301000 */
[----:B------:R-:W0:Y:S01]  /*0230*/  LDC.64 R8, c[0x0][0x3a0] ;  /* 0x0000e800ff087b82 */ /* 0x000e220000000a00 */
[----:B--2--5:R-:W-:-:S07]  /*0240*/  FADD R21, R2, -1 ;  /* 0xbf80000002157421 */ /* 0x024fce0000000000 */
.L_x_70:
[----:B--2-4-:R-:W-:-:S04]  /*0250*/  IMAD.WIDE R14, R13, 0x4, R6 ;  /* 0x000000040d0e7825 */ /* 0x014fc800078e0206 */
[----:B---3--:R-:W-:Y:S02]  /*0260*/  IMAD.WIDE R2, R13, 0x4, R4 ;  /* 0x000000040d027825 */ /* 0x008fe400078e0204 */
[----:B-1----:R-:W2:Y:S04]  /*0270*/  LDG.E R15, desc[UR6][R14.64] ;  /* 0x000000060e0f7981 */ /* 0x002ea8000c1e1900 */
[----:B------:R-:W2:Y:S01]  /*0280*/  LDG.E R0, desc[UR6][R2.64] ;  /* 0x0000000602007981 */ /* 0x000ea2000c1e1900 */
[----:B------:R-:W1:Y:S01]  /*0290*/  MUFU.RCP R12, R21 ;  /* 0x00000015000c7308 */ /* 0x000e620000001000 */
[----:B------:R-:W-:Y:S01]  /*02a0*/  BSSY.RECONVERGENT B0, `(.L_x_68) ;  /* 0x000000f000007945 */ /* 0x000fe20003800200 */
[----:B-1----:R-:W-:-:S04]  /*02b0*/  FFMA R17, -R21, R12, 1 ;  /* 0x3f80000015117423 */ /* 0x002fc8000000010c */
[----:B------:R-:W-:Y:S01]  /*02c0*/  FFMA R19, R12, R17, R12 ;  /* 0x000000110c137223 */ /* 0x000fe2000000000c */
[----:B------:R-:W-:Y:S02]  /*02d0*/  IMAD.MOV.U32 R17, RZ, RZ, R13 ;  /* 0x000000ffff117224 */ /* 0x000fe400078e000d */
[----:B------:R-:W-:-:S05]  /*02e0*/  VIADD R13, R13, UR4 ;  /* 0x000000040d0d7c36 */ /* 0x000fca0008000000 */
[----:B------:R-:W-:Y:S02]  /*02f0*/  ISETP.GE.AND P2, PT, R13, UR5, PT ;  /* 0x000000050d007c0c */ /* 0x000fe4000bf46270 */
[----:B--2---:R-:W-:-:S04]  /*0300*/  FMNMX R0, |R0|, |R15|, !PT ;  /* 0x4000000f00007209 */ /* 0x004fc80007800200 */
[----:B------:R-:W1:Y:S01]  /*0310*/  FCHK P0, R0, R21 ;  /* 0x0000001500007302 */ /* 0x000e620000000000 */
[----:B------:R-:W-:-:S04]  /*0320*/  FFMA R12, R0, R19, RZ ;  /* 0x00000013000c7223 */ /* 0x000fc800000000ff */
[----:B------:R-:W-:-:S04]  /*0330*/  FFMA R2, -R21, R12, R0 ;  /* 0x0000000c15027223 */ /* 0x000fc80000000100 */
[----:B------:R-:W-:Y:S01]  /*0340*/  FFMA R19, R19, R2, R12 ;  /* 0x0000000213137223 */ /* 0x000fe2000000000c */
[----:B-1----:R-:W-:Y:S06]  /*0350*/  @!P0 BRA `(.L_x_69) ;  /* 0x00000000000c8947 */ /* 0x002fec0003800000 */
[----:B------:R-:W-:Y:S01]  /*0360*/  IMAD.MOV.U32 R3, RZ, RZ, R21 ;  /* 0x000000ffff037224 */ /* 0x000fe200078e0015 */
[----:B------:R-:W-:-:S07]  /*0370*/  MOV R2, 0x390 ;  /* 0x0000039000027802 */ /* 0x000fce0000000f00 */
[----:B0-----:R-:W-:Y:S05]  /*0380*/  CALL.REL.NOINC `($__internal_2_$__cuda_sm3x_div_rn_noftz_f32_slowpath) ;  /* 0x0000000000c07944 */ /* 0x001fea0003c00000 */
.L_x_69:
[----:B------:R-:W-:Y:S05]  /*0390*/  BSYNC.RECONVERGENT B0 ;  /* 0x0000000000007941 */ /* 0x000fea0003800200 */
.L_x_68:
[----:B0-----:R-:W-:-:S04]  /*03a0*/  IMAD.WIDE R2, R17, 0x4, R8 ;  /* 0x0000000411027825 */ /* 0x001fc800078e0208 */
[----:B------:R-:W-:Y:S01]  /*03b0*/  IMAD.WIDE R14, R17, 0x4, R10 ;  /* 0x00000004110e7825 */ /* 0x000fe200078e020a */
[----:B------:R2:W-:Y:S04]  /*03c0*/  STG.E desc[UR6][R2.64], R19 ;  /* 0x0000001302007986 */ /* 0x0005e8000c101906 */
[----:B------:R2:W-:Y:S01]  /*03d0*/  STG.E desc[UR6][R14.64], RZ ;  /* 0x000000ff0e007986 */ /* 0x0005e2000c101906 */
[----:B------:R-:W-:Y:S05]  /*03e0*/  @!P2 BRA `(.L_x_70) ;  /* 0xfffffffc0098a947 */ /* 0x000fea000383ffff */
[----:B------:R-:W-:Y:S05]  /*03f0*/  EXIT ;  /* 0x000000000000794d */ /* 0x000fea0003800000 */
.L_x_67:
[C---:B------:R-:W-:Y:S01]  /*0400*/  DADD R4, R2.reuse, 2 ;  /* 0x4000000002047429 */ /* 0x040fe20000000000 */
[----:B------:R-:W-:Y:S01]  /*0410*/  ISETP.NE.AND P1, PT, R0, 0x7ff00000, PT ;  /* 0x7ff000000000780c */ /* 0x000fe20003f25270 */
[----:B------:R-:W-:Y:S01]  /*0420*/  DSETP.NEU.AND P0, PT, R2, RZ, PT ;  /* 0x000000ff0200722a */ /* 0x000fe20003f0d000 */
[----:B------:R-:W0:Y:S01]  /*0430*/  LDC.64 R10, c[0x0][0x3a8] ;  /* 0x0000ea00ff0a7b82 */ /* 0x000e220000000a00 */
[----:B------:R-:W2:Y:S06]  /*0440*/  LDCU UR5, c[0x0][0x390] ;  /* 0x00007200ff0577ac */ /* 0x000eac0008000800 */
[----:B------:R-:W-:-:S02]  /*0450*/  FSEL R2, R9, R4, P1 ;  /* 0x0000000409027208 */ /* 0x000fc40000800000 */
[----:B------:R-:W-:Y:S01]  /*0460*/  FSEL R4, R7, R5, P1 ;  /* 0x0000000507047208 */ /* 0x000fe20000800000 */
[----:B------:R-:W3:Y:S01]  /*0470*/  LDC.64 R8, c[0x0][0x3a0] ;  /* 0x0000e800ff087b82 */ /* 0x000ee20000000a00 */
[----:B------:R-:W-:Y:S02]  /*0480*/  FSEL R2, R2, RZ, P0 ;  /* 0x000000ff02027208 */ /* 0x000fe40000000000 */
[----:B------:R-:W-:-:S04]  /*0490*/  FSEL R3, R4, 1.875, P0 ;  /* 0x3ff0000004037808 */ /* 0x000fc80000000000 */
[----:B------:R-:W4:Y:S01]  /*04a0*/  F2F.F32.F64 R2, R2 ;  /* 0x0000000200027310 */ /* 0x000f220000301000 */
[----:B------:R-:W0:Y:S08]  /*04b0*/  LDC.64 R4, c[0x0][0x380] ;  /* 0x0000e000ff047b82 */ /* 0x000e300000000a00 */
[----:B------:R-:W0:Y:S01]  /*04c0*/  LDC.64 R6, c[0x0][0x388] ;  /* 0x0000e200ff067b82 */ /* 0x000e220000000a00 */
[----:B--2-4-:R-:W-:-:S07]  /*04d0*/  FADD R21, R2, -1 ;  /* 0xbf80000002157421 */ /* 0x014fce0000000000 */
.L_x_73:
[----:B0-2---:R-:W-:-:S04]  /*04e0*/  IMAD.WIDE R14, R13, 0x4, R6 ;  /* 0x000000040d0e7825 */ /* 0x005fc800078e0206 */
[----:B------:R-:W-:Y:S02]  /*04f0*/  IMAD.WIDE R2, R13, 0x4, R4 ;  /* 0x000000040d027825 */ /* 0x000fe400078e0204 */
[----:B-1----:R-:W2:Y:S04]  /*0500*/  LDG.E R15, desc[UR6][R14.64] ;  /* 0x000000060e0f7981 */ /* 0x002ea8000c1e1900 */
[----:B------:R-:W2:Y:S01]  /*0510*/  LDG.E R0, desc[UR6][R2.64] ;  /* 0x0000000602007981 */ /* 0x000ea2000c1e1900 */
[----:B------:R-:W0:Y:S01]  /*0520*/  MUFU.RCP R12, R21 ;  /* 0x00000015000c7308 */ /* 0x000e220000001000 */
[----:B------:R-:W-:Y:S01]  /*0530*/  BSSY.RECONVERGENT B0, `(.L_x_71) ;  /* 0x000000f000007945 */ /* 0x000fe20003800200 */
[----:B0-----:R-:W-:-:S04]  /*0540*/  FFMA R17, -R21, R12, 1 ;  /* 0x3f80000015117423 */ /* 0x001fc8000000010c */
[----:B------:R-:W-:Y:S01]  /*0550*/  FFMA R19, R12, R17, R12 ;  /* 0x000000110c137223 */ /* 0x000fe2000000000c */
[----:B------:R-:W-:Y:S02]  /*0560*/  IMAD.MOV.U32 R17, RZ, RZ, R13 ;  /* 0x000000ffff117224 */ /* 0x000fe400078e000d */
[----:B------:R-:W-:-:S05]  /*0570*/  VIADD R13, R13, UR4 ;  /* 0x000000040d0d7c36 */ /* 0x000fca0008000000 */
[----:B------:R-:W-:Y:S02]  /*0580*/  ISETP.GE.AND P2, PT, R13, UR5, PT ;  /* 0x000000050d007c0c */ /* 0x000fe4000bf46270 */
[----:B--2---:R-:W-:-:S04]  /*0590*/  FMNMX R0, |R0|, |R15|, !PT ;  /* 0x4000000f00007209 */ /* 0x004fc80007800200 */
[----:B------:R-:W0:Y:S01]  /*05a0*/  FCHK P0, R0, R21 ;  /* 0x0000001500007302 */ /* 0x000e220000000000 */
[----:B------:R-:W-:-:S04]  /*05b0*/  FFMA R12, R0, R19, RZ ;  /* 0x00000013000c7223 */ /* 0x000fc800000000ff */
[----:B------:R-:W-:-:S04]  /*05c0*/  FFMA R2, -R21, R12, R0 ;  /* 0x0000000c15027223 */ /* 0x000fc80000000100 */
[----:B------:R-:W-:Y:S01]  /*05d0*/  FFMA R19, R19, R2, R12 ;  /* 0x0000000213137223 */ /* 0x000fe2000000000c */
[----:B0-----:R-:W-:Y:S06]  /*05e0*/  @!P0 BRA `(.L_x_72) ;  /* 0x00000000000c8947 */ /* 0x001fec0003800000 */
[----:B------:R-:W-:Y:S01]  /*05f0*/  IMAD.MOV.U32 R3, RZ, RZ, R21 ;  /* 0x000000ffff037224 */ /* 0x000fe200078e0015 */
[----:B------:R-:W-:-:S07]  /*0600*/  MOV R2, 0x620 ;  /* 0x0000062000027802 */ /* 0x000fce0000000f00 */
[----:B---3--:R-:W-:Y:S05]  /*0610*/  CALL.REL.NOINC `($__internal_2_$__cuda_sm3x_div_rn_noftz_f32_slowpath) ;  /* 0x00000000001c7944 */ /* 0x008fea0003c00000 */
.L_x_72:
[----:B------:R-:W-:Y:S05]  /*0620*/  BSYNC.RECONVERGENT B0 ;  /* 0x0000000000007941 */ /* 0x000fea0003800200 */
.L_x_71:
[----:B---3--:R-:W-:-:S04]  /*0630*/  IMAD.WIDE R2, R17, 0x4, R8 ;  /* 0x0000000411027825 */ /* 0x008fc800078e0208 */
[----:B------:R-:W-:Y:S01]  /*0640*/  IMAD.WIDE R14, R17, 0x4, R10 ;  /* 0x00000004110e7825 */ /* 0x000fe200078e020a */
[----:B------:R2:W-:Y:S04]  /*0650*/  STG.E desc[UR6][R2.64], R19 ;  /* 0x0000001302007986 */ /* 0x0005e8000c101906 */
[----:B------:R2:W-:Y:S01]  /*0660*/  STG.E desc[UR6][R14.64], RZ ;  /* 0x000000ff0e007986 */ /* 0x0005e2000c101906 */
[----:B------:R-:W-:Y:S05]  /*0670*/  @!P2 BRA `(.L_x_73) ;  /* 0xfffffffc0098a947 */ /* 0x000fea000383ffff */
[----:B------:R-:W-:Y:S05]  /*0680*/  EXIT ;  /* 0x000000000000794d */ /* 0x000fea0003800000 */
        .weak           $__internal_2_$__cuda_sm3x_div_rn_noftz_f32_slowpath
        .type           $__internal_2_$__cuda_sm3x_div_rn_noftz_f32_slowpath,@function
        .size           $__internal_2_$__cuda_sm3x_div_rn_noftz_f32_slowpath,($_Z22GetScaleAndZPSymmetricIfEvPKT_S2_idPS0_S3_$__internal_accurate_pow - $__internal_2_$__cuda_sm3x_div_rn_noftz_f32_slowpath)
$__internal_2_$__cuda_sm3x_div_rn_noftz_f32_slowpath:
[----:B------:R-:W-:Y:S01]  /*0690*/  SHF.R.U32.HI R12, RZ, 0x17, R3 ;  /* 0x00000017ff0c7819 */ /* 0x000fe20000011603 */
[----:B------:R-:W-:Y:S01]  /*06a0*/  BSSY.RECONVERGENT B1, `(.L_x_74) ;  /* 0x0000062000017945 */ /* 0x000fe20003800200 */
[----:B------:R-:W-:Y:S02]  /*06b0*/  SHF.R.U32.HI R15, RZ, 0x17, R0 ;  /* 0x00000017ff0f7819 */ /* 0x000fe40000011600 */
[----:B------:R-:W-:Y:S02]  /*06c0*/  LOP3.LUT R12, R12, 0xff, RZ, 0xc0, !PT ;  /* 0x000000ff0c0c7812 */ /* 0x000fe400078ec0ff */
        /* <DEDUP_REMOVED lines=30> */
.L_x_75:
[----:B------:R-:W-:Y:S01]  /*08b0*/  LEA R16, R12, 0xc0800000, 0x17 ;  /* 0xc08000000c107811 */ /* 0x000fe200078eb8ff */
[----:B------:R-:W-:Y:S01]  /*08c0*/  VIADD R15, R15, 0xffffff81 ;  /* 0xffffff810f0f7836 */ /* 0x000fe20000000000 */
[----:B------:R-:W-:Y:S03]  /*08d0*/  BSSY.RECONVERGENT B2, `(.L_x_80) ;  /* 0x0000035000027945 */ /* 0x000fe60003800200 */
[----:B------:R-:W-:Y:S02]  /*08e0*/  IMAD.IADD R20, R3, 0x1, -R16 ;  /* 0x0000000103147824 */ /* 0x000fe400078e0a10 */
[C---:B------:R-:W-:Y:S01]  /*08f0*/  IMAD R0, R15.reuse, -0x800000, R0 ;  /* 0xff8000000f007824 */ /* 0x040fe200078e0200 */
[----:B------:R-:W-:Y:S01]  /*0900*/  IADD3 R15, PT, PT, R15, 0x7f, -R12 ;  /* 0x0000007f0f0f7810 */ /* 0x000fe20007ffe80c */
[----:B------:R-:W0:Y:S01]  /*0910*/  MUFU.RCP R16, R20 ;  /* 0x0000001400107308 */ /* 0x000e220000001000 */
[----:B------:R-:W-:-:S03]  /*0920*/  FADD.FTZ R3, -R20, -RZ ;  /* 0x800000ff14037221 */ /* 0x000fc60000010100 */
[----:B------:R-:W-:Y:S02]  /*0930*/  IMAD.IADD R15, R15, 0x1, R14 ;  /* 0x000000010f0f7824 */ /* 0x000fe400078e020e */
[----:B0-----:R-:W-:-:S04]  /*0940*/  FFMA R19, R16, R3, 1 ;  /* 0x3f80000010137423 */ /* 0x001fc80000000003 */
[----:B------:R-:W-:-:S04]  /*0950*/  FFMA R19, R16, R19, R16 ;  /* 0x0000001310137223 */ /* 0x000fc80000000010 */
[----:B------:R-:W-:-:S04]  /*0960*/  FFMA R16, R0, R19, RZ ;  /* 0x0000001300107223 */ /* 0x000fc800000000ff */
[----:B------:R-:W-:-:S04]  /*0970*/  FFMA R18, R3, R16, R0 ;  /* 0x0000001003127223 */ /* 0x000fc80000000000 */
[----:B------:R-:W-:-:S04]  /*0980*/  FFMA R18, R19, R18, R16 ;  /* 0x0000001213127223 */ /* 0x000fc80000000010 */
[----:B------:R-:W-:-:S04]  /*0990*/  FFMA R3, R3, R18, R0 ;  /* 0x0000001203037223 */ /* 0x000fc80000000000 */
        /* <DEDUP_REMOVED lines=18> */
[----:B------:R-:W-:Y:S02]  /*0ac0*/  ISETP.NE.AND P3, PT, R12, RZ, PT ;  /* 0x000000ff0c00720c */ /* 0x000fe40003f65270 */
        /* <DEDUP_REMOVED lines=17> */
.L_x_82:
[----:B------:R-:W-:-:S04]  /*0be0*/  LOP3.LUT R0, R0, 0x80000000, RZ, 0xc0, !PT ;  /* 0x8000000000007812 */ /* 0x000fc800078ec0ff */
[----:B------:R-:W-:Y:S01]  /*0bf0*/  LOP3.LUT R0, R0, 0x7f800000, RZ, 0xfc, !PT ;  /* 0x7f80000000007812 */ /* 0x000fe200078efcff */
[----:B------:R-:W-:Y:S06]  /*0c00*/  BRA `(.L_x_83) ;  /* 0x0000000000047947 */ /* 0x000fec0003800000 */
.L_x_81:
[----:B------:R-:W-:-:S07]  /*0c10*/  IMAD R0, R15, 0x800000, R0 ;  /* 0x008000000f007824 */ /* 0x000fce00078e0200 */
.L_x_83:
[----:B------:R-:W-:Y:S05]  /*0c20*/  BSYNC.RECONVERGENT B2 ;  /* 0x0000000000027941 */ /* 0x000fea0003800200 */
.L_x_80:
[----:B------:R-:W-:Y:S05]  /*0c30*/  BRA `(.L_x_84) ;  /* 0x0000000000207947 */ /* 0x000fea0003800000 */
.L_x_79:
[----:B------:R-:W-:-:S04]  /*0c40*/  LOP3.LUT R0, R3, 0x80000000, R0, 0x48, !PT ;  /* 0x8000000003007812 */ /* 0x000fc800078e4800 */
[----:B------:R-:W-:Y:S01]  /*0c50*/  LOP3.LUT R0, R0, 0x7f800000, RZ, 0xfc, !PT ;  /* 0x7f80000000007812 */ /* 0x000fe200078efcff */
[----:B------:R-:W-:Y:S06]  /*0c60*/  BRA `(.L_x_84) ;  /* 0x0000000000147947 */ /* 0x000fec0003800000 */
.L_x_78:
[----:B------:R-:W-:Y:S01]  /*0c70*/  LOP3.LUT R0, R3, 0x80000000, R0, 0x48, !PT ;  /* 0x8000000003007812 */ /* 0x000fe200078e4800 */
[----:B------:R-:W-:Y:S06]  /*0c80*/  BRA `(.L_x_84) ;  /* 0x00000000000c7947 */ /* 0x000fec0003800000 */
.L_x_77:
[----:B------:R-:W0:Y:S01]  /*0c90*/  MUFU.RSQ R0, -QNAN ;  /* 0xffc0000000007908 */ /* 0x000e220000001400 */
[----:B------:R-:W-:Y:S05]  /*0ca0*/  BRA `(.L_x_84) ;  /* 0x0000000000047947 */ /* 0x000fea0003800000 */
.L_x_76:
[----:B------:R-:W-:-:S07]  /*0cb0*/  FADD.FTZ R0, R0, R3 ;  /* 0x0000000300007221 */ /* 0x000fce0000010000 */
.L_x_84:
[----:B------:R-:W-:Y:S05]  /*0cc0*/  BSYNC.RECONVERGENT B1 ;  /* 0x0000000000017941 */ /* 0x000fea0003800200 */
.L_x_74:
[----:B------:R-:W-:Y:S02]  /*0cd0*/  IMAD.MOV.U32 R3, RZ, RZ, 0x0 ;  /* 0x00000000ff037424 */ /* 0x000fe400078e00ff */
[----:B0-----:R-:W-:Y:S02]  /*0ce0*/  IMAD.MOV.U32 R19, RZ, RZ, R0 ;  /* 0x000000ffff137224 */ /* 0x001fe400078e0000 */
[----:B------:R-:W-:Y:S05]  /*0cf0*/  RET.REL.NODEC R2 `(_Z22GetScaleAndZPSymmetricIfEvPKT_S2_idPS0_S3_) ;  /* 0xfffffff002c07950 */ /* 0x000fea0003c3ffff */
        .type           $_Z22GetScaleAndZPSymmetricIfEvPKT_S2_idPS0_S3_$__internal_accurate_pow,@function
        .size           $_Z22GetScaleAndZPSymmetricIfEvPKT_S2_idPS0_S3_$__internal_accurate_pow,(.L_x_108 - $_Z22GetScaleAndZPSymmetricIfEvPKT_S2_idPS0_S3_$__internal_accurate_pow)
$_Z22GetScaleAndZPSymmetricIfEvPKT_S2_idPS0_S3_$__internal_accurate_pow:
[----:B------:R-:W0:Y:S01]  /*0d00*/  MUFU.RCP64H R7, 2 ;  /* 0x4000000000077908 */ /* 0x000e220000001800 */
[----:B------:R-:W-:Y:S01]  /*0d10*/  IMAD.MOV.U32 R4, RZ, RZ, 0x0 ;  /* 0x00000000ff047424 */ /* 0x000fe200078e00ff */
[----:B------:R-:W-:Y:S01]  /*0d20*/  MOV R5, 0x40000000 ;  /* 0x4000000000057802 */ /* 0x000fe20000000f00 */
[----:B------:R-:W-:Y:S01]  /*0d30*/  IMAD.MOV.U32 R6, RZ, RZ, RZ ;  /* 0x000000ffff067224 */ /* 0x000fe200078e00ff */
[----:B------:R-:W-:Y:S01]  /*0d40*/  UMOV UR6, 0x7d2cafe2 ;  /* 0x7d2cafe200067882 */ /* 0x000fe20000000000 */
[----:B------:R-:W-:Y:S01]  /*0d50*/  IMAD.MOV.U32 R10, RZ, RZ, 0x41ad3b5a ;  /* 0x41ad3b5aff0a7424 */ /* 0x000fe200078e00ff */
[----:B------:R-:W-:Y:S01]  /*0d60*/  UMOV UR7, 0x3eb0f5ff ;  /* 0x3eb0f5ff00077882 */ /* 0x000fe20000000000 */
[----:B------:R-:W-:Y:S02]  /*0d70*/  IMAD.MOV.U32 R11, RZ, RZ, 0x3ed0f5d2 ;  /* 0x3ed0f5d2ff0b7424 */ /* 0x000fe400078e00ff */
        /* <DEDUP_REMOVED lines=39> */
[C---:B------:R-:W-:Y:S01]  /*0ff0*/  DFMA R24, R4.reuse, R14, -R8 ;  /* 0x0000000e0418722b */ /* 0x040fe20000000808 */
[----:B------:R-:W-:Y:S01]  /*1000*/  UMOV UR7, 0x3ff00000 ;  /* 0x3ff0000000077882 */ /* 0x000fe20000000000 */
[----:B------:R-:W-:-:S04]  /*1010*/  DFMA R20, R4, R4, -R14 ;  /* 0x000000040414722b */ /* 0x000fc8000000080e */
[----:B------:R-:W-:Y:S02]  /*1020*/  DADD R16, R10, R18 ;  /* 0x000000000a107229 */ /* 0x000fe40000000012 */
[----:B------:R-:W-:Y:S02]  /*1030*/  DFMA R24, R6, R14, R24 ;  /* 0x0000000e0618722b */ /* 0x000fe40000000018 */
[----:B------:R-:W-:-:S04]  /*1040*/  DFMA R20, R4, R22, R20 ;  /* 0x000000160414722b */ /* 0x000fc80000000014 */
[----:B------:R-:W-:Y:S02]  /*1050*/  DMUL R14, R16, R8 ;  /* 0x00000008100e7228 */ /* 0x000fe40000000000 */
[----:B------:R-:W-:Y:S02]  /*1060*/  DADD R10, R10, -R16 ;  /* 0x000000000a0a7229 */ /* 0x000fe40000000810 */
[----:B------:R-:W-:-:S04]  /*1070*/  DFMA R20, R4, R20, R24 ;  /* 0x000000140414722b */ /* 0x000fc80000000018 */
[----:B------:R-:W-:Y:S02]  /*1080*/  DFMA R22, R16, R8, -R14 ;  /* 0x000000081016722b */ /* 0x000fe4000000080e */
[----:B------:R-:W-:-:S06]  /*1090*/  DADD R10, R18, R10 ;  /* 0x00000000120a7229 */ /* 0x000fcc000000000a */
        /* <DEDUP_REMOVED lines=8> */
[----:B------:R-:W-:-:S08]  /*1120*/  DADD R4, R14, R4 ;  /* 0x000000000e047229 */ /* 0x000fd00000000004 */
[----:B------:R-:W-:Y:S01]  /*1130*/  DADD R10, R6, R4 ;  /* 0x00000000060a7229 */ /* 0x000fe20000000004 */
[----:B------:R-:W-:Y:S02]  /*1140*/  IMAD.MOV.U32 R6, RZ, RZ, -0x105c611 ;  /* 0xfefa39efff067424 */ /* 0x000fe400078e00ff */
[----:B------:R-:W-:Y:S02]  /*1150*/  IMAD.MOV.U32 R7, RZ, RZ, 0x3fe62e42 ;  /* 0x3fe62e42ff077424 */ /* 0x000fe400078e00ff */
[----:B------:R-:W-:-:S03]  /*1160*/  IMAD.MOV.U32 R4, RZ, RZ, -0x105c611 ;  /* 0xfefa39efff047424 */ /* 0x000fc600078e00ff */
[----:B------:R-:W-:Y:S01]  /*1170*/  DADD R14, R8, R10 ;  /* 0x00000000080e7229 */ /* 0x000fe2000000000a */
[----:B------:R-:W-:-:S07]  /*1180*/  IMAD.MOV.U32 R5, RZ, RZ, 0x3fe62e42 ;  /* 0x3fe62e42ff057424 */ /* 0x000fce00078e00ff */
[--C-:B------:R-:W-:Y:S02]  /*1190*/  DFMA R6, R6, UR6, R14.reuse ;  /* 0x0000000606067c2b */ /* 0x100fe4000800000e */
[----:B------:R-:W-:-:S06]  /*11a0*/  DADD R8, R8, -R14 ;  /* 0x0000000008087229 */ /* 0x000fcc000000080e */
[----:B------:R-:W-:Y:S02]  /*11b0*/  DFMA R16, -R4, 1, R6 ;  /* 0x3ff000000410782b */ /* 0x000fe40000000106 */
[----:B------:R-:W-:Y:S01]  /*11c0*/  DADD R8, R10, R8 ;  /* 0x000000000a087229 */ /* 0x000fe20000000008 */
[----:B------:R-:W-:Y:S02]  /*11d0*/  IMAD.MOV.U32 R10, RZ, RZ, 0x3b39803f ;  /* 0x3b39803fff0a7424 */ /* 0x000fe400078e00ff */
[----:B------:R-:W-:-:S03]  /*11e0*/  IMAD.MOV.U32 R11, RZ, RZ, 0x3c7abc9e ;  /* 0x3c7abc9eff0b7424 */ /* 0x000fc600078e00ff */
[----:B------:R-:W-:-:S08]  /*11f0*/  DADD R16, -R14, R16 ;  /* 0x000000000e107229 */ /* 0x000fd00000000110 */
[----:B------:R-:W-:Y:S01]  /*1200*/  DADD R8, R8, -R16 ;  /* 0x0000000008087229 */ /* 0x000fe20000000810 */
[----:B------:R-:W-:Y:S02]  /*1210*/  LOP3.LUT R17, R3, 0xff0fffff, RZ, 0xc0, !PT ;  /* 0xff0fffff03117812 */ /* 0x000fe400078ec0ff */
[----:B------:R-:W-:-:S05]  /*1220*/  MOV R16, R2 ;  /* 0x0000000200107202 */ /* 0x000fca0000000f00 */
        /* <DEDUP_REMOVED lines=10> */
[----:B------:R-:W-:-:S08]  /*12d0*/  DFMA R10, R10, R16, -R6 ;  /* 0x000000100a0a722b */ /* 0x000fd00000000806 */
[----:B------:R-:W-:Y:S01]  /*12e0*/  DFMA R14, R14, R16, R10 ;  /* 0x000000100e0e722b */ /* 0x000fe2000000000a */
[----:B------:R-:W-:Y:S02]  /*12f0*/  IMAD.MOV.U32 R10, RZ, RZ, 0x652b82fe ;  /* 0x652b82feff0a7424 */ /* 0x000fe400078e00ff */
[----:B------:R-:W-:-:S05]  /*1300*/  IMAD.MOV.U32 R11, RZ, RZ, 0x3ff71547 ;  /* 0x3ff71547ff0b7424 */ /* 0x000fca00078e00ff */
        /* <DEDUP_REMOVED lines=48> */
[----:B------:R-:W-:Y:S01]  /*1610*/  LEA.HI R8, R10, R10, RZ, 0x1 ;  /* 0x0000000a0a087211 */ /* 0x000fe200078f08ff */
[----:B------:R-:W-:-:S03]  /*1620*/  IMAD.MOV.U32 R14, RZ, RZ, RZ ;  /* 0x000000ffff0e7224 */ /* 0x000fc600078e00ff */
[----:B------:R-:W-:-:S05]  /*1630*/  SHF.R.S32.HI R9, RZ, 0x1, R8 ;  /* 0x00000001ff097819 */ /* 0x000fca0000011408 */
[----:B------:R-:W-:Y:S02]  /*1640*/  IMAD.IADD R10, R10, 0x1, -R9 ;  /* 0x000000010a0a7824 */ /* 0x000fe400078e0a09 */
[----:B------:R-:W-:-:S03]  /*1650*/  IMAD R5, R9, 0x100000, R5 ;  /* 0x0010000009057824 */ /* 0x000fc600078e0205 */
[----:B------:R-:W-:-:S06]  /*1660*/  LEA R15, R10, 0x3ff00000, 0x14 ;  /* 0x3ff000000a0f7811 */ /* 0x000fcc00078ea0ff */
[----:B------:R-:W-:-:S11]  /*1670*/  DMUL R14, R4, R14 ;  /* 0x0000000e040e7228 */ /* 0x000fd60000000000 */
.L_x_85:
[----:B------:R-:W-:Y:S01]  /*1680*/  DFMA R6, R6, R14, R14 ;  /* 0x0000000e0606722b */ /* 0x000fe2000000000e */
[----:B------:R-:W-:Y:S01]  /*1690*/  IMAD.MOV.U32 R4, RZ, RZ, R0 ;  /* 0x000000ffff047224 */ /* 0x000fe200078e0000 */
[----:B------:R-:W-:Y:S01]  /*16a0*/  DSETP.NEU.AND P0, PT, |R14|, +INF , PT ;  /* 0x7ff000000e00742a */ /* 0x000fe20003f0d200 */
[----:B------:R-:W-:-:S07]  /*16b0*/  IMAD.MOV.U32 R5, RZ, RZ, 0x0 ;  /* 0x00000000ff057424 */ /* 0x000fce00078e00ff */
[----:B------:R-:W-:Y:S02]  /*16c0*/  FSEL R9, R14, R6, !P0 ;  /* 0x000000060e097208 */ /* 0x000fe40004000000 */
[----:B------:R-:W-:Y:S01]  /*16d0*/  FSEL R7, R15, R7, !P0 ;  /* 0x000000070f077208 */ /* 0x000fe20004000000 */
[----:B------:R-:W-:Y:S06]  /*16e0*/  RET.REL.NODEC R4 `(_Z22GetScaleAndZPSymmetricIfEvPKT_S2_idPS0_S3_) ;  /* 0xffffffe804447950 */ /* 0x000fec0003c3ffff */
.L_x_86:
        /* <DEDUP_REMOVED lines=9> */
.L_x_108:


//--------------------- .text._Z21ReduceMaxMinPerTensorIfEvPKT_iPS0_S3_ii --------------------------
	.section	.text._Z21ReduceMaxMinPerTensorIfEvPKT_iPS0_S3_ii,"ax",@progbits
	.align	128
        .global         _Z21ReduceMaxMinPerTensorIfEvPKT_iPS0_S3_ii
        .type           _Z21ReduceMaxMinPerTensorIfEvPKT_iPS0_S3_ii,@function
        .size           _Z21ReduceMaxMinPerTensorIfEvPKT_iPS0_S3_ii,(.L_x_113 - _Z21ReduceMaxMinPerTensorIfEvPKT_iPS0_S3_ii)
        .other          _Z21ReduceMaxMinPerTensorIfEvPKT_iPS0_S3_ii,@"STO_CUDA_ENTRY STV_DEFAULT"
_Z21ReduceMaxMinPerTensorIfEvPKT_iPS0_S3_ii:
.text._Z21ReduceMaxMinPerTensorIfEvPKT_iPS0_S3_ii:
[----:B------:R-:W-:Y:S08]  /*0000*/  LDC R1, c[0x0][0x37c] ;  /* 0x0000df00ff017b82 */ /* 0x000ff00000000800 */
[----:B------:R-:W0:Y:S01]  /*0010*/  S2UR UR5, SR_CgaCtaId ;  /* 0x00000000000579c3 */ /* 0x000e220000008800 */
[----:B------:R-:W1:Y:S01]  /*0020*/  S2R R0, SR_TID.X ;  /* 0x0000000000007919 */ /* 0x000e620000002100 */
[----:B------:R-:W2:Y:S01]  /*0030*/  LDCU UR7, c[0x0][0x360] ;  /* 0x00006c00ff0777ac */ /* 0x000ea20008000800 */
[----:B------:R-:W-:Y:S01]  /*0040*/  IMAD.MOV.U32 R9, RZ, RZ, 0x800000 ;  /* 0x00800000ff097424 */ /* 0x000fe200078e00ff */
[----:B------:R-:W-:Y:S01]  /*0050*/  BSSY.RECONVERGENT B0, `(.L_x_87) ;  /* 0x0000057000007945 */ /* 0x000fe20003800200 */
[----:B------:R-:W3:Y:S01]  /*0060*/  S2R R5, SR_CTAID.X ;  /* 0x0000000000057919 */ /* 0x000ee20000002500 */
[----:B------:R-:W-:Y:S01]  /*0070*/  UMOV UR4, 0x400 ;  /* 0x0000040000047882 */ /* 0x000fe20000000000 */
[----:B------:R-:W-:Y:S01]  /*0080*/  IMAD.MOV.U32 R6, RZ, RZ, 0x7f7fffff ;  /* 0x7f7fffffff067424 */ /* 0x000fe200078e00ff */
[----:B------:R-:W4:Y:S01]  /*0090*/  LDC R7, c[0x0][0x370] ;  /* 0x0000dc00ff077b82 */ /* 0x000f220000000800 */
[----:B------:R-:W1:Y:S01]  /*00a0*/  LDCU.64 UR8, c[0x0][0x358] ;  /* 0x00006b00ff0877ac */ /* 0x000e620008000a00 */
[----:B0-----:R-:W-:Y:S01]  /*00b0*/  ULEA UR4, UR5, UR4, 0x18 ;  /* 0x0000000405047291 */ /* 0x001fe2000f8ec0ff */
[----:B------:R-:W0:Y:S03]  /*00c0*/  LDCU UR5, c[0x0][0x388] ;  /* 0x00007100ff0577ac */ /* 0x000e260008000800 */
[----:B--2---:R-:W-:-:S02]  /*00d0*/  ULEA UR6, UR7, UR4, 0x2 ;  /* 0x0000000407067291 */ /* 0x004fc4000f8e10ff */
[----:B----4-:R-:W-:Y:S01]  /*00e0*/  IMAD R7, R7, UR7, RZ ;  /* 0x0000000707077c24 */ /* 0x010fe2000f8e02ff */
[----:B-1----:R-:W-:-:S03]  /*00f0*/  LEA R2, R0, UR4, 0x2 ;  /* 0x0000000400027c11 */ /* 0x002fc6000f8e10ff */
[----:B------:R-:W-:Y:S01]  /*0100*/  LEA R3, R0, UR6, 0x2 ;  /* 0x0000000600037c11 */ /* 0x000fe2000f8e10ff */
[----:B---3--:R-:W-:Y:S01]  /*0110*/  IMAD R4, R5, UR7, R0 ;  /* 0x0000000705047c24 */ /* 0x008fe2000f8e0200 */
[----:B------:R1:W-:Y:S01]  /*0120*/  STS [R2], R9 ;  /* 0x0000000902007388 */ /* 0x0003e20000000800 */
[----:B------:R-:W-:-:S03]  /*0130*/  IMAD.U32 R5, RZ, RZ, UR7 ;  /* 0x00000007ff057e24 */ /* 0x000fc6000f8e00ff */
[----:B------:R1:W-:Y:S01]  /*0140*/  STS [R3], R6 ;  /* 0x0000000603007388 */ /* 0x0003e20000000800 */
[----:B0-----:R-:W-:-:S13]  /*0150*/  ISETP.GE.AND P0, PT, R4, UR5, PT ;  /* 0x0000000504007c0c */ /* 0x001fda000bf06270 */
[----:B-1----:R-:W-:Y:S05]  /*0160*/  @P0 BRA `(.L_x_88) ;  /* 0x0000000400140947 */ /* 0x002fea0003800000 */
[----:B------:R-:W0:Y:S01]  /*0170*/  I2F.U32.RP R12, R7 ;  /* 0x00000007000c7306 */ /* 0x000e220000209000 */
[C---:B------:R-:W-:Y:S01]  /*0180*/  IMAD.IADD R6, R7.reuse, 0x1, R4 ;  /* 0x0000000107067824 */ /* 0x040fe200078e0204 */
[----:B------:R-:W-:Y:S01]  /*0190*/  ISETP.NE.U32.AND P2, PT, R7, RZ, PT ;  /* 0x000000ff0700720c */ /* 0x000fe20003f45070 */
[----:B------:R-:W-:Y:S01]  /*01a0*/  IMAD.MOV R13, RZ, RZ, -R7 ;  /* 0x000000ffff0d7224 */ /* 0x000fe200078e0a07 */
[----:B------:R-:W-:Y:S02]  /*01b0*/  BSSY.RECONVERGENT B1, `(.L_x_89) ;  /* 0x000002b000017945 */ /* 0x000fe40003800200 */
[C---:B------:R-:W-:Y:S02]  /*01c0*/  ISETP.GE.AND P0, PT, R6.reuse, UR5, PT ;  /* 0x0000000506007c0c */ /* 0x040fe4000bf06270 */
[----:B------:R-:W-:Y:S02]  /*01d0*/  VIMNMX R11, PT, PT, R6, UR5, !PT ;  /* 0x00000005060b7c48 */ /* 0x000fe4000ffe0100 */
[----:B------:R-:W-:-:S04]  /*01e0*/  SEL R10, RZ, 0x1, P0 ;  /* 0x00000001ff0a7807 */ /* 0x000fc80000000000 */
[----:B------:R-:W-:Y:S01]  /*01f0*/  IADD3 R6, PT, PT, R11, -R6, -R10 ;  /* 0x800000060b067210 */ /* 0x000fe20007ffe80a */
[----:B0-----:R-:W0:Y:S01]  /*0200*/  MUFU.RCP R12, R12 ;  /* 0x0000000c000c7308 */ /* 0x001e220000001000 */
[----:B------:R-:W-:Y:S02]  /*0210*/  IMAD.MOV.U32 R11, RZ, RZ, 0x800000 ;  /* 0x00800000ff0b7424 */ /* 0x000fe400078e00ff */
[----:B0-----:R-:W-:-:S05]  /*0220*/  VIADD R8, R12, 0xffffffe ;  /* 0x0ffffffe0c087836 */ /* 0x001fca0000000000 */
[----:B------:R0:W1:Y:S02]  /*0230*/  F2I.FTZ.U32.TRUNC.NTZ R9, R8 ;  /* 0x0000000800097305 */ /* 0x000064000021f000 */
[----:B0-----:R-:W-:Y:S02]  /*0240*/  IMAD.MOV.U32 R8, RZ, RZ, RZ ;  /* 0x000000ffff087224 */ /* 0x001fe400078e00ff */
[----:B-1----:R-:W-:-:S04]  /*0250*/  IMAD R13, R13, R9, RZ ;  /* 0x000000090d0d7224 */ /* 0x002fc800078e02ff */
        /* <DEDUP_REMOVED lines=10> */
[----:B------:R-:W-:Y:S02]  /*0300*/  IMAD.IADD R12, R10, 0x1, R9 ;  /* 0x000000010a0c7824 */ /* 0x000fe400078e0209 */
[----:B------:R-:W-:-:S03]  /*0310*/  IMAD.MOV.U32 R10, RZ, RZ, 0x7f7fffff ;  /* 0x7f7fffffff0a7424 */ /* 0x000fc600078e00ff */
[C---:B------:R-:W-:Y:S02]  /*0320*/  LOP3.LUT R6, R12.reuse, 0x3, RZ, 0xc0, !PT ;  /* 0x000000030c067812 */ /* 0x040fe400078ec0ff */
[----:B------:R-:W-:Y:S02]  /*0330*/  ISETP.GE.U32.AND P1, PT, R12, 0x3, PT ;  /* 0x000000030c00780c */ /* 0x000fe40003f26070 */
[----:B------:R-:W-:Y:S01]  /*0340*/  ISETP.NE.AND P0, PT, R6, 0x3, PT ;  /* 0x000000030600780c */ /* 0x000fe20003f05270 */
[----:B------:R-:W-:-:S12]  /*0350*/  IMAD.MOV.U32 R6, RZ, RZ, R4 ;  /* 0x000000ffff067224 */ /* 0x000fd800078e0004 */
[----:B------:R-:W-:Y:S05]  /*0360*/  @!P0 BRA `(.L_x_90) ;  /* 0x00000000003c8947 */ /* 0x000fea0003800000 */
[----:B------:R-:W0:Y:S01]  /*0370*/  LDC.64 R8, c[0x0][0x380] ;  /* 0x0000e000ff087b82 */ /* 0x000e220000000a00 */
[----:B------:R-:W-:Y:S02]  /*0380*/  VIADD R12, R12, 0x1 ;  /* 0x000000010c0c7836 */ /* 0x000fe40000000000 */
[----:B------:R-:W-:Y:S02]  /*0390*/  HFMA2 R11, -RZ, RZ, 7.62939453125e-06, 0 ;  /* 0x00800000ff0b7431 */ /* 0x000fe400000001ff */
[----:B------:R-:W-:Y:S02]  /*03a0*/  IMAD.MOV.U32 R10, RZ, RZ, 0x7f7fffff ;  /* 0x7f7fffffff0a7424 */ /* 0x000fe400078e00ff */
[----:B------:R-:W-:Y:S01]  /*03b0*/  IMAD.MOV.U32 R6, RZ, RZ, R4 ;  /* 0x000000ffff067224 */ /* 0x000fe200078e0004 */
[----:B------:R-:W-:-:S05]  /*03c0*/  LOP3.LUT R12, R12, 0x3, RZ, 0xc0, !PT ;  /* 0x000000030c0c7812 */ /* 0x000fca00078ec0ff */
[----:B------:R-:W-:-:S07]  /*03d0*/  IMAD.MOV R14, RZ, RZ, -R12 ;  /* 0x000000ffff0e7224 */ /* 0x000fce00078e0a0c */
.L_x_91:
[----:B0-----:R-:W-:-:S06]  /*03e0*/  IMAD.WIDE R12, R6, 0x4, R8 ;  /* 0x00000004060c7825 */ /* 0x001fcc00078e0208 */
[----:B------:R-:W2:Y:S01]  /*03f0*/  LDG.E R12, desc[UR8][R12.64] ;  /* 0x000000080c0c7981 */ /* 0x000ea2000c1e1900 */
[----:B------:R-:W-:Y:S02]  /*0400*/  VIADD R14, R14, 0x1 ;  /* 0x000000010e0e7836 */ /* 0x000fe40000000000 */
[----:B------:R-:W-:-:S03]  /*0410*/  IMAD.IADD R6, R7, 0x1, R6 ;  /* 0x0000000107067824 */ /* 0x000fc600078e0206 */
[----:B------:R-:W-:Y:S02]  /*0420*/  ISETP.NE.AND P0, PT, R14, RZ, PT ;  /* 0x000000ff0e00720c */ /* 0x000fe40003f05270 */
[C---:B--2---:R-:W-:Y:S02]  /*0430*/  FMNMX R11, R12.reuse, R11, !PT ;  /* 0x0000000b0c0b7209 */ /* 0x044fe40007800000 */
[----:B------:R-:W-:-:S09]  /*0440*/  FMNMX R10, R12, R10, PT ;  /* 0x0000000a0c0a7209 */ /* 0x000fd20003800000 */
[----:B------:R-:W-:Y:S05]  /*0450*/  @P0 BRA `(.L_x_91) ;  /* 0xfffffffc00e00947 */ /* 0x000fea000383ffff */
.L_x_90:
[----:B------:R-:W-:Y:S05]  /*0460*/  BSYNC.RECONVERGENT B1 ;  /* 0x0000000000017941 */ /* 0x000fea0003800200 */
.L_x_89:
[----:B------:R-:W-:Y:S04]  /*0470*/  BSSY.RECONVERGENT B1, `(.L_x_92) ;  /* 0x0000012000017945 */ /* 0x000fe80003800200 */
[----:B------:R-:W-:Y:S05]  /*0480*/  @!P1 BRA `(.L_x_93) ;  /* 0x0000000000409947 */ /* 0x000fea0003800000 */
.L_x_94:
[----:B------:R-:W0:Y:S02]  /*0490*/  LDC.64 R8, c[0x0][0x380] ;  /* 0x0000e000ff087b82 */ /* 0x000e240000000a00 */
[----:B0-----:R-:W-:-:S04]  /*04a0*/  IMAD.WIDE R16, R6, 0x4, R8 ;  /* 0x0000000406107825 */ /* 0x001fc800078e0208 */
[C---:B------:R-:W-:Y:S02]  /*04b0*/  IMAD.WIDE R14, R7.reuse, 0x4, R16 ;  /* 0x00000004070e7825 */ /* 0x040fe400078e0210 */
[----:B------:R-:W2:Y:S02]  /*04c0*/  LDG.E R16, desc[UR8][R16.64] ;  /* 0x0000000810107981 */ /* 0x000ea4000c1e1900 */
[C---:B------:R-:W-:Y:S02]  /*04d0*/  IMAD.WIDE R8, R7.reuse, 0x4, R14 ;  /* 0x0000000407087825 */ /* 0x040fe400078e020e */
[----:B------:R-:W2:Y:S02]  /*04e0*/  LDG.E R15, desc[UR8][R14.64] ;  /* 0x000000080e0f7981 */ /* 0x000ea4000c1e1900 */
[C---:B------:R-:W-:Y:S02]  /*04f0*/  IMAD.WIDE R12, R7.reuse, 0x4, R8 ;  /* 0x00000004070c7825 */ /* 0x040fe400078e0208 */
[----:B------:R-:W3:Y:S04]  /*0500*/  LDG.E R8, desc[UR8][R8.64] ;  /* 0x0000000808087981 */ /* 0x000ee8000c1e1900 */
[----:B------:R-:W3:Y:S01]  /*0510*/  LDG.E R13, desc[UR8][R12.64] ;  /* 0x000000080c0d7981 */ /* 0x000ee2000c1e1900 */
[----:B------:R-:W-:-:S05]  /*0520*/  IMAD R6, R7, 0x4, R6 ;  /* 0x0000000407067824 */ /* 0x000fca00078e0206 */
[----:B------:R-:W-:Y:S02]  /*0530*/  ISETP.GE.AND P0, PT, R6, UR5, PT ;  /* 0x0000000506007c0c */ /* 0x000fe4000bf06270 */
[-CC-:B--2---:R-:W-:Y:S02]  /*0540*/  FMNMX3 R11, R11, R16.reuse, R15.reuse, !PT ;  /* 0x000000100b0b7276 */ /* 0x184fe4000780000f */
[----:B------:R-:W-:Y:S02]  /*0550*/  FMNMX3 R10, R10, R16, R15, PT ;  /* 0x000000100a0a7276 */ /* 0x000fe4000380000f */
[-CC-:B---3--:R-:W-:Y:S02]  /*0560*/  FMNMX3 R11, R11, R8.reuse, R13.reuse, !PT ;  /* 0x000000080b0b7276 */ /* 0x188fe4000780000d */
[----:B------:R-:W-:-:S05]  /*0570*/  FMNMX3 R10, R10, R8, R13, PT ;  /* 0x000000080a0a7276 */ /* 0x000fca000380000d */
[----:B------:R-:W-:Y:S05]  /*0580*/  @!P0 BRA `(.L_x_94) ;  /* 0xfffffffc00c08947 */ /* 0x000fea000383ffff */
.L_x_93:
[----:B------:R-:W-:Y:S05]  /*0590*/  BSYNC.RECONVERGENT B1 ;  /* 0x0000000000017941 */ /* 0x000fea0003800200 */
.L_x_92:
[----:B------:R0:W-:Y:S04]  /*05a0*/  STS [R2], R11 ;  /* 0x0000000b02007388 */ /* 0x0001e80000000800 */
[----:B------:R0:W-:Y:S02]  /*05b0*/  STS [R3], R10 ;  /* 0x0000000a03007388 */ /* 0x0001e40000000800 */
.L_x_88:
[----:B------:R-:W-:Y:S05]  /*05c0*/  BSYNC.RECONVERGENT B0 ;  /* 0x0000000000007941 */ /* 0x000fea0003800200 */
.L_x_87:
[----:B------:R-:W-:Y:S01]  /*05d0*/  BAR.SYNC.DEFER_BLOCKING 0x0 ;  /* 0x0000000000007b1d */ /* 0x000fe20000010000 */
[----:B------:R-:W-:-:S13]  /*05e0*/  ISETP.GE.U32.AND P0, PT, R5, 0x2, PT ;  /* 0x000000020500780c */ /* 0x000fda0003f06070 */
[----:B------:R-:W-:Y:S05]  /*05f0*/  @!P0 BRA `(.L_x_95) ;  /* 0x0000000000548947 */ /* 0x000fea0003800000 */
[----:B------:R-:W1:Y:S02]  /*0600*/  LDCU UR4, c[0x0][0x388] ;  /* 0x00007100ff0477ac */ /* 0x000e640008000800 */
.L_x_98:
[----:B------:R-:W-:Y:S01]  /*0610*/  SHF.R.U32.HI R13, RZ, 0x1, R5 ;  /* 0x00000001ff0d7819 */ /* 0x000fe20000011605 */
[----:B------:R-:W-:Y:S03]  /*0620*/  BSSY.RECONVERGENT B0, `(.L_x_96) ;  /* 0x000000e000007945 */ /* 0x000fe60003800200 */
[----:B------:R-:W-:-:S04]  /*0630*/  ISETP.GE.U32.AND P0, PT, R0, R13, PT ;  /* 0x0000000d0000720c */ /* 0x000fc80003f06070 */
[----:B-1----:R-:W-:-:S13]  /*0640*/  ISETP.GE.OR P0, PT, R4, UR4, P0 ;  /* 0x0000000404007c0c */ /* 0x002fda0008706670 */
[----:B------:R-:W-:Y:S05]  /*0650*/  @P0 BRA `(.L_x_97) ;  /* 0x0000000000280947 */ /* 0x000fea0003800000 */
[C---:B------:R-:W-:Y:S01]  /*0660*/  LEA R7, R13.reuse, R2, 0x2 ;  /* 0x000000020d077211 */ /* 0x040fe200078e10ff */
[----:B------:R-:W-:Y:S01]  /*0670*/  LDS R6, [R2] ;  /* 0x0000000002067984 */ /* 0x000fe20000000800 */
[----:B------:R-:W-:-:S04]  /*0680*/  IMAD R8, R13, 0x4, R3 ;  /* 0x000000040d087824 */ /* 0x000fc800078e0203 */
[----:B------:R-:W1:Y:S02]  /*0690*/  LDS R7, [R7] ;  /* 0x0000000007077984 */ /* 0x000e640000000800 */
[----:B-1----:R-:W-:-:S05]  /*06a0*/  FMNMX R9, R6, R7, !PT ;  /* 0x0000000706097209 */ /* 0x002fca0007800000 */
[----:B------:R-:W-:Y:S04]  /*06b0*/  STS [R2], R9 ;  /* 0x0000000902007388 */ /* 0x000fe80000000800 */
[----:B0-----:R-:W-:Y:S04]  /*06c0*/  LDS R11, [R8] ;  /* 0x00000000080b7984 */ /* 0x001fe80000000800 */
[----:B------:R-:W0:Y:S02]  /*06d0*/  LDS R6, [R3] ;  /* 0x0000000003067984 */ /* 0x000e240000000800 */
[----:B0-----:R-:W-:-:S05]  /*06e0*/  FMNMX R6, R6, R11, PT ;  /* 0x0000000b06067209 */ /* 0x001fca0003800000 */
[----:B------:R1:W-:Y:S02]  /*06f0*/  STS [R3], R6 ;  /* 0x0000000603007388 */ /* 0x0003e40000000800 */
.L_x_97:
[----:B------:R-:W-:Y:S05]  /*0700*/  BSYNC.RECONVERGENT B0 ;  /* 0x0000000000007941 */ /* 0x000fea0003800200 */
.L_x_96:
[----:B------:R-:W-:Y:S01]  /*0710*/  BAR.SYNC.DEFER_BLOCKING 0x0 ;  /* 0x0000000000007b1d */ /* 0x000fe20000010000 */
[----:B------:R-:W-:Y:S01]  /*0720*/  ISETP.GT.U32.AND P0, PT, R5, 0x3, PT ;  /* 0x000000030500780c */ /* 0x000fe20003f04070 */
[----:B------:R-:W-:-:S12]  /*0730*/  IMAD.MOV.U32 R5, RZ, RZ, R13 ;  /* 0x000000ffff057224 */ /* 0x000fd800078e000d */
[----:B------:R-:W-:Y:S05]  /*0740*/  @P0 BRA `(.L_x_98) ;  /* 0xfffffffc00b00947 */ /* 0x000fea000383ffff */
.L_x_95:
[----:B------:R-:W-:-:S13]  /*0750*/  ISETP.NE.AND P0, PT, R0, RZ, PT ;  /* 0x000000ff0000720c */ /* 0x000fda0003f05270 */
[----:B------:R-:W-:Y:S05]  /*0760*/  @P0 EXIT ;  /* 0x000000000000094d */ /* 0x000fea0003800000 */
[----:B01----:R-:W0:Y:S02]  /*0770*/  LDC.64 R2, c[0x0][0x390] ;  /* 0x0000e400ff027b82 */ /* 0x003e240000000a00 */
[----:B0-----:R0:W5:Y:S06]  /*0780*/  LDG.E R6, desc[UR8][R2.64] ;  /* 0x0000000802067981 */ /* 0x00116c000c1e1900 */
[----:B------:R-:W1:Y:S01]  /*0790*/  S2UR UR5, SR_CgaCtaId ;  /* 0x00000000000579c3 */ /* 0x000e620000008800 */
[----:B------:R-:W-:Y:S01]  /*07a0*/  UMOV UR4, 0x400 ;  /* 0x0000040000047882 */ /* 0x000fe20000000000 */
[----:B------:R-:W-:Y:S01]  /*07b0*/  BSSY B0, `(.L_x_99) ;  /* 0x0000009000007945 */ /* 0x000fe20003800000 */
[----:B-1----:R-:W-:-:S09]  /*07c0*/  ULEA UR4, UR5, UR4, 0x18 ;  /* 0x0000000405047291 */ /* 0x002fd2000f8ec0ff */
[----:B0-----:R-:W1:Y:S03]  /*07d0*/  LDS R5, [UR4] ;  /* 0x00000004ff057984 */ /* 0x001e660008000800 */
.L_x_100:
[-C--:B-1---5:R-:W-:Y:S01]  /*07e0*/  FMNMX R7, R5, R6.reuse, !PT ;  /* 0x0000000605077209 */ /* 0x0a2fe20007800000 */
[----:B------:R-:W-:Y:S05]  /*07f0*/  YIELD ;  /* 0x0000000000007946 */ /* 0x000fea0003800000 */
[----:B------:R-:W2:Y:S02]  /*0800*/  ATOMG.E.CAS.STRONG.GPU PT, R7, [R2], R6, R7 ;  /* 0x00000006020773a9 */ /* 0x000ea400001ee107 */
[----:B--2---:R-:W-:Y:S01]  /*0810*/  ISETP.NE.AND P0, PT, R7, R6, PT ;  /* 0x000000060700720c */ /* 0x004fe20003f05270 */
[----:B------:R-:W-:-:S12]  /*0820*/  IMAD.MOV.U32 R6, RZ, RZ, R7 ;  /* 0x000000ffff067224 */ /* 0x000fd800078e0007 */
[----:B------:R-:W-:Y:S05]  /*0830*/  @P0 BRA `(.L_x_100) ;  /* 0xfffffffc00e80947 */ /* 0x000fea000383ffff */
[----:B------:R-:W-:Y:S05]  /*0840*/  BSYNC B0 ;  /* 0x0000000000007941 */ /* 0x000fea0003800000 */
.L_x_99:
[----:B------:R-:W0:Y:S01]  /*0850*/  LDC.64 R2, c[0x0][0x398] ;  /* 0x0000e600ff027b82 */ /* 0x000e220000000a00 */
[----:B------:R-:W1:Y:S04]  /*0860*/  LDS R5, [UR6] ;  /* 0x00000006ff057984 */ /* 0x000e680008000800 */
[----:B01----:R0:W5:Y:S02]  /*0870*/  LDG.E R6, desc[UR8][R2.64] ;  /* 0x0000000802067981 */ /* 0x003164000c1e1900 */
.L_x_101:
[-C--:B-----5:R-:W-:Y:S01]  /*0880*/  FMNMX R7, R5, R6.reuse, PT ;  /* 0x0000000605077209 */ /* 0x0a0fe20003800000 */
[----:B------:R-:W-:Y:S05]  /*0890*/  YIELD ;  /* 0x0000000000007946 */ /* 0x000fea0003800000 */
[----:B------:R-:W2:Y:S02]  /*08a0*/  ATOMG.E.CAS.STRONG.GPU PT, R7, [R2], R6, R7 ;  /* 0x00000006020773a9 */ /* 0x000ea400001ee107 */
[----:B--2---:R-:W-:Y:S01]  /*08b0*/  ISETP.NE.AND P0, PT, R7, R6, PT ;  /* 0x000000060700720c */ /* 0x004fe20003f05270 */
[----:B------:R-:W-:-:S12]  /*08c0*/  IMAD.MOV.U32 R6, RZ, RZ, R7 ;  /* 0x000000ffff067224 */ /* 0x000fd800078e0007 */
[----:B------:R-:W-:Y:S05]  /*08d0*/  @P0 BRA `(.L_x_101) ;  /* 0xfffffffc00e80947 */ /* 0x000fea000383ffff */
[----:B------:R-:W-:Y:S05]  /*08e0*/  EXIT ;  /* 0x000000000000794d */ /* 0x000fea0003800000 */
.L_x_102:
        /* <DEDUP_REMOVED lines=9> */
.L_x_113:


//--------------------- .nv.global.init           --------------------------
	.section	.nv.global.init,"aw",@progbits
.nv.global.init:
	.type		$str$4,@object
	.size		$str$4,($str$3 - $str$4)
$str$4:
        /*0000*/ 	.byte	0x6d, 0x69, 0x6e, 0x20, 0x3d, 0x20, 0x25, 0x66, 0x0a, 0x00
	.type		$str$3,@object
	.size		$str$3,($str - $str$3)
$str$3:
        /*000a*/ 	.byte	0x6d, 0x61, 0x78, 0x20, 0x3d, 0x20, 0x25, 0x66, 0x0a, 0x00
	.type		$str,@object
	.size		$str,($str$1 - $str)
$str:
        /*0014*/ 	.byte	0x73, 0x63, 0x61, 0x6c, 0x65, 0x47, 0x50, 0x55, 0x20, 0x69, 0x73, 0x20, 0x25, 0x66, 0x0a, 0x00
	.type		$str$1,@object
	.size		$str$1,($str$2 - $str$1)
$str$1:
        /*0024*/ 	.byte	0x33, 0x32, 0x38, 0x20, 0x69, 0x6e, 0x5f, 0x70, 0x74, 0x72, 0x20, 0x69, 0x73, 0x20, 0x25, 0x66
        /*0034*/ 	.byte	0x2c, 0x20, 0x6f, 0x75, 0x74, 0x20, 0x69, 0x73, 0x20, 0x25, 0x66, 0x0a, 0x00
	.type		$str$2,@object
	.size		$str$2,(.L_2 - $str$2)
$str$2:
        /*0041*/ 	.byte	0x31, 0x35, 0x38, 0x37, 0x20, 0x69, 0x6e, 0x5f, 0x70, 0x74, 0x72, 0x20, 0x69, 0x73, 0x20, 0x25
        /*0051*/ 	.byte	0x66, 0x2c, 0x20, 0x6f, 0x75, 0x74, 0x20, 0x69, 0x73, 0x20, 0x25, 0x66, 0x0a, 0x00
.L_2:


//--------------------- .nv.shared._Z27QuantizePerChannelSymmetricIfEvPKT_S2_idPS0_ii --------------------------
	.section	.nv.shared._Z27QuantizePerChannelSymmetricIfEvPKT_S2_idPS0_ii,"aw",@nobits
	.sectionflags	@""
	.align	16
	.zero		1024


//--------------------- .nv.shared.reserved.0     --------------------------
	.section	.nv.shared.reserved.0,"aw",@nobits
	.weak		__nv_reservedSMEM_offset_0_alias
	.size		__nv_reservedSMEM_offset_0_alias, 0, 64
	.other		__nv_reservedSMEM_offset_0_alias,@"STO_CUDA_RESERVED_SHARED STV_DEFAULT"
__nv_reservedSMEM_offset_0_alias:
	.zero		0
	.zero		64


//--------------------- .nv.shared._Z22ReduceMaxMinPerChannelIfEvPKT_iPS0_S3_ii --------------------------
	.section	.nv.shared._Z22ReduceMaxMinPerChannelIfEvPKT_iPS0_S3_ii,"aw",@nobits
	.sectionflags	@""
	.align	16
	.zero		1024


//--------------------- .nv.shared._Z26QuantizePerTensorSymmetricIfEvPKT_S2_idPS0_ii --------------------------
	.section	.nv.shared._Z26QuantizePerTensorSymmetricIfEvPKT_S2_idPS0_ii,"aw",@nobits
	.sectionflags	@""
	.align	16
	.zero		1024


//--------------------- .nv.shared._Z22GetScaleAndZPSymmetricIfEvPKT_S2_idPS0_S3_ --------------------------
	.section	.nv.shared._Z22GetScaleAndZPSymmetricIfEvPKT_S2_idPS0_S3_,"aw",@nobits
	.sectionflags	@""
	.align	16
	.zero		1024


//--------------------- .nv.shared._Z21ReduceMaxMinPerTensorIfEvPKT_iPS0_S3_ii --------------------------
	.section	.nv.shared._Z21ReduceMaxMinPerTensorIfEvPKT_iPS0_S3_ii,"aw",@nobits
	.sectionflags	@""
	.align	16
	.zero		1024


//--------------------- .nv.constant0._Z27QuantizePerChannelSymmetricIfEvPKT_S2_idPS0_ii --------------------------
	.section	.nv.constant0._Z27QuantizePerChannelSymmetricIfEvPKT_S2_idPS0_ii,"a",@progbits
	.sectionflags	@""
	.align	4
.nv.constant0._Z27QuantizePerChannelSymmetricIfEvPKT_S2_idPS0_ii:
	.zero		944


//--------------------- .nv.constant0._Z22ReduceMaxMinPerChannelIfEvPKT_iPS0_S3_ii --------------------------
	.section	.nv.constant0._Z22ReduceMaxMinPerChannelIfEvPKT_iPS0_S3_ii,"a",@progbits
	.sectionflags	@""
	.align	4
.nv.constant0._Z22ReduceMaxMinPerChannelIfEvPKT_iPS0_S3_ii:
	.zero		936


//--------------------- .nv.constant0._Z26QuantizePerTensorSymmetricIfEvPKT_S2_idPS0_ii --------------------------
	.section	.nv.constant0._Z26QuantizePerTensorSymmetricIfEvPKT_S2_idPS0_ii,"a",@progbits
	.sectionflags	@""
	.align	4
.nv.constant0._Z26QuantizePerTensorSymmetricIfEvPKT_S2_idPS0_ii:
	.zero		944


//--------------------- .nv.constant0._Z22GetScaleAndZPSymmetricIfEvPKT_S2_idPS0_S3_ --------------------------
	.section	.nv.constant0._Z22GetScaleAndZPSymmetricIfEvPKT_S2_idPS0_S3_,"a",@progbits
	.sectionflags	@""
	.align	4
.nv.constant0._Z22GetScaleAndZPSymmetricIfEvPKT_S2_idPS0_S3_:
	.zero		944


//--------------------- .nv.constant0._Z21ReduceMaxMinPerTensorIfEvPKT_iPS0_S3_ii --------------------------
	.section	.nv.constant0._Z21ReduceMaxMinPerTensorIfEvPKT_iPS0_S3_ii,"a",@progbits
	.sectionflags	@""
	.align	4
.nv.constant0._Z21ReduceMaxMinPerTensorIfEvPKT_iPS0_S3_ii:
	.zero		936


//--------------------- SYMBOLS --------------------------

	.type		.nv.reservedSmem.offset0,@object
	.size		.nv.reservedSmem.offset0,0x4
	.type		.nv.reservedSmem.cap,@object
	.size		.nv.reservedSmem.cap,0x4
	.type		vprintf,@function
